def gluon_wgmma(
    a_ptr,
    b_ptr,
    c_ptr,
    M,
    N,
    K,
    stride_am,
    stride_bk,
    stride_cm,
    BLOCK_M: gl.constexpr,
    BLOCK_N: gl.constexpr,
    BLOCK_K: gl.constexpr,
    DTYPE: gl.constexpr,
    A_LAYOUT: gl.constexpr,
    B_LAYOUT: gl.constexpr,
    C_LAYOUT: gl.constexpr,
    B_SHAPE: gl.constexpr,
    TRANS_B: gl.constexpr,
    NUM_BUFFERS: gl.constexpr,
    NUM_WARPS: gl.constexpr,
):
    a_desc = tma.make_tensor_descriptor(
        a_ptr, [M, K], [stride_am, 1], [BLOCK_M, BLOCK_K], A_LAYOUT
    )
    b_desc = tma.make_tensor_descriptor(
        b_ptr,
        [N, K] if TRANS_B else [K, N],
        [stride_bk, 1],
        B_SHAPE,
        B_LAYOUT,
    )
    c_desc = tma.make_tensor_descriptor(
        c_ptr, [M, N], [stride_cm, 1], [BLOCK_M, BLOCK_N], C_LAYOUT
    )

    a_bufs = gl.allocate_shared_memory(
        DTYPE, [NUM_BUFFERS, BLOCK_M, BLOCK_K], A_LAYOUT
    )
    b_bufs = gl.allocate_shared_memory(DTYPE, [NUM_BUFFERS] + B_SHAPE, B_LAYOUT)

    pid_m = gl.program_id(0)
    pid_n = gl.program_id(1)
    off_m = pid_m * BLOCK_M
    off_n = pid_n * BLOCK_N

    mma_layout: gl.constexpr = pick_wgmma_layout(DTYPE, BLOCK_M, BLOCK_N, NUM_WARPS)
    acc = warpgroup_mma_init(
        gl.zeros((BLOCK_M, BLOCK_N), dtype=gl.float32, layout=mma_layout)
    )

    bars = gl.allocate_shared_memory(
        gl.int64, [NUM_BUFFERS, 1], mbarrier.MBarrierLayout()
    )
    for i in gl.static_range(NUM_BUFFERS):
        mbarrier.init(bars.index(i), count=1)
    idx = 0
    phase = 0

    for k in range(0, K, BLOCK_K):
        a = a_bufs.index(idx)
        b = b_bufs.index(idx)
        bar = bars.index(idx)
        mbarrier.expect(bar, a_desc.block_type.nbytes + b_desc.block_type.nbytes)
        tma.async_copy_global_to_shared(a_desc, [off_m, k], bar, a)
        tma.async_copy_global_to_shared(
            b_desc, [off_n, k] if TRANS_B else [k, off_n], bar, b
        )
        mbarrier.wait(bar, phase=phase)

        if TRANS_B:
            b = b.permute((1, 0))
        acc = warpgroup_mma_wait(num_outstanding=0, deps=(acc,))
        acc = warpgroup_mma(a, b, acc, is_async=True)

        idx += 1
        if idx == NUM_BUFFERS:
            idx = 0
            phase ^= 1

    acc = warpgroup_mma_wait(num_outstanding=0, deps=(acc,))
    for i in gl.static_range(NUM_BUFFERS):
        mbarrier.invalidate(bars.index(i))

    c_smem = gl.allocate_shared_memory(DTYPE, [BLOCK_M, BLOCK_N], C_LAYOUT)
    c_smem.store(acc.to(DTYPE))
    fence_async_shared()
    tma.async_copy_shared_to_global(c_desc, [off_m, off_n], c_smem)
    tma.store_wait(pendings=0)

# config = {"BLOCK_K": 64, "BLOCK_M": 256, "BLOCK_N": 64, "arch": "sm_90", "dtype": "fp16", "num_buffers": 3, "num_warps": 4, "trans_b": 0}
# arch = sm_90


// ===== COMPILED SASS (sm_90a) =====

	.target	sm_90a

	.elftype	@"ET_EXEC"


//--------------------- .note.nv.tkinfo           --------------------------
	.section	.note.nv.tkinfo,"",@"SHT_NOTE"
	.sectionflags	@"SHF_NOTE_NV_TKINFO"
	.tkinfo
        /*0018*/ 	.word	0x00000002
        /*0030*/ 	.string	""
        /*0030*/ 	.string	"ptxas"
        /*0030*/ 	.string	"Cuda compilation tools, release 13.0, V13.0.88"
        /*0030*/ 	.string	"Build cuda_13.0.r13.0/compiler.36424714_0"
        /*0030*/ 	.string	"-v  -suppress-debug-info  -lineinfo  -arch sm_90a "



//--------------------- .note.nv.cuinfo           --------------------------
	.section	.note.nv.cuinfo,"",@"SHT_NOTE"
	.sectionflags	@"SHF_NOTE_NV_CUINFO"
        /*0018*/ 	.short	0x0002
        /*001a*/ 	.short	0x005a
        /*001c*/ 	.short	0x0082
	.zero		2


//--------------------- .nv.info                  --------------------------
	.section	.nv.info,"",@"SHT_CUDA_INFO"
	.align	4


	//----- nvinfo : EIATTR_REGCOUNT
	.align		4
        /*0000*/ 	.byte	0x04, 0x2f
        /*0002*/ 	.short	(.L_1 - .L_0)
	.align		4
.L_0:
        /*0004*/ 	.word	index@(gluon_wgmma)
        /*0008*/ 	.word	0x0000009a


	//----- nvinfo : EIATTR_FRAME_SIZE
	.align		4
.L_1:
        /*000c*/ 	.byte	0x04, 0x11
        /*000e*/ 	.short	(.L_3 - .L_2)
	.align		4
.L_2:
        /*0010*/ 	.word	index@(gluon_wgmma)
        /*0014*/ 	.word	0x00000000


	//----- nvinfo : EIATTR_MIN_STACK_SIZE
	.align		4
.L_3:
        /*0018*/ 	.byte	0x04, 0x12
        /*001a*/ 	.short	(.L_5 - .L_4)
	.align		4
.L_4:
        /*001c*/ 	.word	index@(gluon_wgmma)
        /*0020*/ 	.word	0x00000000
.L_5:


//--------------------- .nv.compat                --------------------------
	.section	.nv.compat,"",@"SHT_CUDA_COMPAT_INFO"
	.align	4
        /*0000*/ 	.byte	0x02, 0x09, 0x01, 0x00, 0x02, 0x02, 0x04, 0x00, 0x02, 0x05, 0x05, 0x00, 0x03, 0x07, 0x01, 0x01
        /*0010*/ 	.byte	0x02, 0x03, 0x03, 0x00, 0x02, 0x06, 0x01, 0x00, 0x04, 0x0b, 0x08, 0x00, 0x00, 0x00, 0x00, 0x00
        /*0020*/ 	.byte	0x00, 0x00, 0x00, 0x00


//--------------------- .nv.info.gluon_wgmma      --------------------------
	.section	.nv.info.gluon_wgmma,"",@"SHT_CUDA_INFO"
	.sectionflags	@""
	.align	4


	//----- nvinfo : EIATTR_CUDA_API_VERSION
	.align		4
        /*0000*/ 	.byte	0x04, 0x37
        /*0002*/ 	.short	(.L_7 - .L_6)
.L_6:
        /*0004*/ 	.word	0x00000082


	//----- nvinfo : EIATTR_KPARAM_INFO
	.align		4
.L_7:
        /*0008*/ 	.byte	0x04, 0x17
        /*000a*/ 	.short	(.L_9 - .L_8)
.L_8:
        /*000c*/ 	.word	0x00000000
        /*0010*/ 	.short	0x000a
        /*0012*/ 	.short	0x0048
        /*0014*/ 	.byte	0x00, 0xf4, 0x21, 0x00


	//----- nvinfo : EIATTR_KPARAM_INFO
	.align		4
.L_9:
        /*0018*/ 	.byte	0x04, 0x17
        /*001a*/ 	.short	(.L_11 - .L_10)
.L_10:
        /*001c*/ 	.word	0x00000000
        /*0020*/ 	.short	0x0009
        /*0022*/ 	.short	0x0040
        /*0024*/ 	.byte	0x00, 0xf4, 0x21, 0x00


	//----- nvinfo : EIATTR_KPARAM_INFO
	.align		4
.L_11:
        /*0028*/ 	.byte	0x04, 0x17
        /*002a*/ 	.short	(.L_13 - .L_12)
.L_12:
        /*002c*/ 	.word	0x00000000
        /*0030*/ 	.short	0x0008
        /*0032*/ 	.short	0x0038
        /*0034*/ 	.byte	0x00, 0xf0, 0x21, 0x00


	//----- nvinfo : EIATTR_KPARAM_INFO
	.align		4
.L_13:
        /*0038*/ 	.byte	0x04, 0x17
        /*003a*/ 	.short	(.L_15 - .L_14)
.L_14:
        /*003c*/ 	.word	0x00000000
        /*0040*/ 	.short	0x0007
        /*0042*/ 	.short	0x0030
        /*0044*/ 	.byte	0x00, 0xf0, 0x21, 0x00


	//----- nvinfo : EIATTR_KPARAM_INFO
	.align		4
.L_15:
        /*0048*/ 	.byte	0x04, 0x17
        /*004a*/ 	.short	(.L_17 - .L_16)
.L_16:
        /*004c*/ 	.word	0x00000000
        /*0050*/ 	.short	0x0006
        /*0052*/ 	.short	0x0028
        /*0054*/ 	.byte	0x00, 0xf0, 0x21, 0x00


	//----- nvinfo : EIATTR_KPARAM_INFO
	.align		4
.L_17:
        /*0058*/ 	.byte	0x04, 0x17
        /*005a*/ 	.short	(.L_19 - .L_18)
.L_18:
        /*005c*/ 	.word	0x00000000
        /*0060*/ 	.short	0x0005
        /*0062*/ 	.short	0x0020
        /*0064*/ 	.byte	0x00, 0xf0, 0x11, 0x00


	//----- nvinfo : EIATTR_KPARAM_INFO
	.align		4
.L_19:
        /*0068*/ 	.byte	0x04, 0x17
        /*006a*/ 	.short	(.L_21 - .L_20)
.L_20:
        /*006c*/ 	.word	0x00000000
        /*0070*/ 	.short	0x0004
        /*0072*/ 	.short	0x001c
        /*0074*/ 	.byte	0x00, 0xf0, 0x11, 0x00


	//----- nvinfo : EIATTR_KPARAM_INFO
	.align		4
.L_21:
        /*0078*/ 	.byte	0x04, 0x17
        /*007a*/ 	.short	(.L_23 - .L_22)
.L_22:
        /*007c*/ 	.word	0x00000000
        /*0080*/ 	.short	0x0003
        /*0082*/ 	.short	0x0018
        /*0084*/ 	.byte	0x00, 0xf0, 0x11, 0x00


	//----- nvinfo : EIATTR_KPARAM_INFO
	.align		4
.L_23:
        /*0088*/ 	.byte	0x04, 0x17
        /*008a*/ 	.short	(.L_25 - .L_24)
.L_24:
        /*008c*/ 	.word	0x00000000
        /*0090*/ 	.short	0x0002
        /*0092*/ 	.short	0x0010
        /*0094*/ 	.byte	0x00, 0xf4, 0x21, 0x00


	//----- nvinfo : EIATTR_KPARAM_INFO
	.align		4
.L_25:
        /*0098*/ 	.byte	0x04, 0x17
        /*009a*/ 	.short	(.L_27 - .L_26)
.L_26:
        /*009c*/ 	.word	0x00000000
        /*00a0*/ 	.short	0x0001
        /*00a2*/ 	.short	0x0008
        /*00a4*/ 	.byte	0x00, 0xf4, 0x21, 0x00


	//----- nvinfo : EIATTR_KPARAM_INFO
	.align		4
.L_27:
        /*00a8*/ 	.byte	0x04, 0x17
        /*00aa*/ 	.short	(.L_29 - .L_28)
.L_28:
        /*00ac*/ 	.word	0x00000000
        /*00b0*/ 	.short	0x0000
        /*00b2*/ 	.short	0x0000
        /*00b4*/ 	.byte	0x00, 0xf4, 0x21, 0x00


	//----- nvinfo : EIATTR_SPARSE_MMA_MASK
	.align		4
.L_29:
        /*00b8*/ 	.byte	0x03, 0x50
        /*00ba*/ 	.short	0x0000


	//----- nvinfo : EIATTR_MAXREG_COUNT
	.align		4
        /*00bc*/ 	.byte	0x03, 0x1b
        /*00be*/ 	.short	0x00ff


	//----- nvinfo : EIATTR_NUM_BARRIERS
	.align		4
        /*00c0*/ 	.byte	0x02, 0x4c
        /*00c2*/ 	.byte	0x01
	.zero		1


	//----- nvinfo : EIATTR_MERCURY_ISA_VERSION
	.align		4
        /*00c4*/ 	.byte	0x03, 0x5f
        /*00c6*/ 	.short	0x0101


	//----- nvinfo : EIATTR_INT_WARP_WIDE_INSTR_OFFSETS
	.align		4
        /*00c8*/ 	.byte	0x04, 0x31
        /*00ca*/ 	.short	(.L_31 - .L_30)


	//   ....[0]....
.L_30:
        /*00cc*/ 	.word	0x00001630


	//   ....[1]....
        /*00d0*/ 	.word	0x00001650


	//   ....[2]....
        /*00d4*/ 	.word	0x00001660


	//   ....[3]....
        /*00d8*/ 	.word	0x00001740


	//   ....[4]....
        /*00dc*/ 	.word	0x00001d20


	//   ....[5]....
        /*00e0*/ 	.word	0x00001d30


	//   ....[6]....
        /*00e4*/ 	.word	0x00001db0


	//   ....[7]....
        /*00e8*/ 	.word	0x00001dc0


	//   ....[8]....
        /*00ec*/ 	.word	0x000023b0


	//   ....[9]....
        /*00f0*/ 	.word	0x000023d0


	//----- nvinfo : EIATTR_COOP_GROUP_MASK_REGIDS
	.align		4
.L_31:
        /*00f4*/ 	.byte	0x04, 0x29
        /*00f6*/ 	.short	(.L_33 - .L_32)


	//   ....[0]....
.L_32:
        /*00f8*/ 	.word	0xffffffff


	//   ....[1]....
        /*00fc*/ 	.word	0xffffffff


	//   ....[2]....
        /*0100*/ 	.word	0xffffffff


	//----- nvinfo : EIATTR_COOP_GROUP_INSTR_OFFSETS
	.align		4
.L_33:
        /*0104*/ 	.byte	0x04, 0x28
        /*0106*/ 	.short	(.L_35 - .L_34)


	//   ....[0]....
.L_34:
        /*0108*/ 	.word	0x00000160


	//   ....[1]....
        /*010c*/ 	.word	0x00000720


	//   ....[2]....
        /*0110*/ 	.word	0x00000cd0


	//----- nvinfo : EIATTR_MBARRIER_INSTR_OFFSETS
	.align		4
.L_35:
        /*0114*/ 	.byte	0x04, 0x39
        /*0116*/ 	.short	(.L_37 - .L_36)


	//   ....[0]....
.L_36:
        /*0118*/ 	.word	0x000017a0
        /*011c*/ 	.word	0x000000ff
        /*0120*/ 	.word	0x0001e000
        /*0124*/ 	.short	0x0100
        /*0126*/ 	.byte	0x1c
	.zero		1


	//   ....[1]....
        /*0128*/ 	.word	0x000017d0
        /*012c*/ 	.word	0x000000ff
        /*0130*/ 	.word	0x0001e008
        /*0134*/ 	.short	0x0100
        /*0136*/ 	.byte	0x1c
	.zero		1


	//   ....[2]....
        /*0138*/ 	.word	0x000017f0
        /*013c*/ 	.word	0x000000ff
        /*0140*/ 	.word	0x0001e010
        /*0144*/ 	.short	0x0100
        /*0146*/ 	.byte	0x1c
	.zero		1


	//   ....[3]....
        /*0148*/ 	.word	0x00001e80
        /*014c*/ 	.word	0x000000ff
        /*0150*/ 	.word	0x0001e000
        /*0154*/ 	.short	0x010a
        /*0156*/ 	.byte	0x1e
	.zero		1


	//   ....[4]....
        /*0158*/ 	.word	0x00002330
        /*015c*/ 	.word	0x000000ff
        /*0160*/ 	.word	0x0001e000
        /*0164*/ 	.short	0x0108
        /*0166*/ 	.byte	0x1c
	.zero		1


	//   ....[5]....
        /*0168*/ 	.word	0x00002470
        /*016c*/ 	.word	0x000000ff
        /*0170*/ 	.word	0x0001e008
        /*0174*/ 	.short	0x0108
        /*0176*/ 	.byte	0x1c
	.zero		1


	//   ....[6]....
        /*0178*/ 	.word	0x00002560
        /*017c*/ 	.word	0x000000ff
        /*0180*/ 	.word	0x0001e010
        /*0184*/ 	.short	0x0108
        /*0186*/ 	.byte	0x1c
	.zero		1


	//   ....[7]....
        /*0188*/ 	.word	0x00002960
        /*018c*/ 	.word	0x000000ff
        /*0190*/ 	.word	0x0001e000
        /*0194*/ 	.short	0x010a
        /*0196*/ 	.byte	0x1e
	.zero		1


	//----- nvinfo : EIATTR_NUM_MBARRIERS
	.align		4
.L_37:
        /*0198*/ 	.byte	0x03, 0x38
        /*019a*/ 	.short	0x0003


	//----- nvinfo : EIATTR_EXIT_INSTR_OFFSETS
	.align		4
        /*019c*/ 	.byte	0x04, 0x1c
        /*019e*/ 	.short	(.L_39 - .L_38)


	//   ....[0]....
.L_38:
        /*01a0*/ 	.word	0x00002950


	//----- nvinfo : EIATTR_REQNTID
	.align		4
.L_39:
        /*01a4*/ 	.byte	0x04, 0x10
        /*01a6*/ 	.short	(.L_41 - .L_40)
.L_40:
        /*01a8*/ 	.word	0x00000080
        /*01ac*/ 	.word	0x00000001
        /*01b0*/ 	.word	0x00000001


	//----- nvinfo : EIATTR_CRS_STACK_SIZE
	.align		4
.L_41:
        /*01b4*/ 	.byte	0x04, 0x1e
        /*01b6*/ 	.short	(.L_43 - .L_42)
.L_42:
        /*01b8*/ 	.word	0x00000000


	//----- nvinfo : EIATTR_CBANK_PARAM_SIZE
	.align		4
.L_43:
        /*01bc*/ 	.byte	0x03, 0x19
        /*01be*/ 	.short	0x0050


	//----- nvinfo : EIATTR_PARAM_CBANK
	.align		4
        /*01c0*/ 	.byte	0x04, 0x0a
        /*01c2*/ 	.short	(.L_45 - .L_44)
	.align		4
.L_44:
        /*01c4*/ 	.word	index@(.nv.constant0.gluon_wgmma)
        /*01c8*/ 	.short	0x0210
        /*01ca*/ 	.short	0x0050


	//----- nvinfo : EIATTR_SW_WAR
	.align		4
.L_45:
        /*01cc*/ 	.byte	0x04, 0x36
        /*01ce*/ 	.short	(.L_47 - .L_46)
.L_46:
        /*01d0*/ 	.word	0x00000008
.L_47:


//--------------------- .nv.callgraph             --------------------------
	.section	.nv.callgraph,"",@"SHT_CUDA_CALLGRAPH"
	.align	4
	.sectionentsize	8
	.align		4
        /*0000*/ 	.word	0x00000000
	.align		4
        /*0004*/ 	.word	0xffffffff
	.align		4
        /*0008*/ 	.word	0x00000000
	.align		4
        /*000c*/ 	.word	0xfffffffe
	.align		4
        /*0010*/ 	.word	0x00000000
	.align		4
        /*0014*/ 	.word	0xfffffffd
	.align		4
        /*0018*/ 	.word	0x00000000
	.align		4
        /*001c*/ 	.word	0xfffffffc


//--------------------- .text.gluon_wgmma         --------------------------
	.section	.text.gluon_wgmma,"ax",@progbits
	.align	128
        .global         gluon_wgmma
        .type           gluon_wgmma,@function
        .size           gluon_wgmma,(.L_x_52 - gluon_wgmma)
        .other          gluon_wgmma,@"STO_CUDA_ENTRY STV_DEFAULT"
gluon_wgmma:
.text.gluon_wgmma:
[----:B------:R-:W-:Y:S01]  /*0000*/  LDC R1, c[0x0][0x28] ;  /* 0x00000a00ff017b82 */ /* 0x000fe20000000800 */
[----:B------:R-:W1:Y:S07]  /*0010*/  S2R R0, SR_TID.X ;  /* 0x0000000000007919 */ /* 0x000e6e0000002100 */
[----:B------:R-:W2:Y:S01]  /*0020*/  S2UR UR5, SR_CgaCtaId ;  /* 0x00000000000579c3 */ /* 0x000ea20000008800 */
[----:B------:R-:W-:Y:S01]  /*0030*/  UMOV UR28, 0x400 ;  /* 0x00000400001c7882 */ /* 0x000fe20000000000 */
[----:B------:R-:W-:Y:S01]  /*0040*/  ULDC UR7, c[0x0][0xc] ;  /* 0x0000030000077ab9 */ /* 0x000fe20000000800 */
[----:B------:R-:W-:Y:S01]  /*0050*/  ULDC UR8, c[0x0][0x10] ;  /* 0x0000040000087ab9 */ /* 0x000fe20000000800 */
[----:B------:R-:W-:Y:S01]  /*0060*/  ULDC.64 UR12, c[0x0][0x250] ;  /* 0x00009400000c7ab9 */ /* 0x000fe20000000a00 */
[----:B------:R-:W-:Y:S01]  /*0070*/  UMOV UR31, URZ ;  /* 0x0000003f001f7c82 */ /* 0x000fe20008000000 */
[----:B------:R-:W-:Y:S02]  /*0080*/  BSSY B0, `(.L_x_0) ;  /* 0x000001d000007945 */ /* 0x000fe40003800000 */
[----:B------:R-:W3:Y:S08]  /*0090*/  LDC R6, c[0x0][0x228] ;  /* 0x00008a00ff067b82 */ /* 0x000ef00000000800 */
[----:B------:R-:W4:Y:S08]  /*00a0*/  LDC R14, c[0x0][0x230] ;  /* 0x00008c00ff0e7b82 */ /* 0x000f300000000800 */
[----:B------:R-:W-:Y:S01]  /*00b0*/  S2UR UR4, SR_CTAID.Y ;  /* 0x00000000000479c3 */ /* 0x000fe20000002600 */
[----:B--2---:R-:W-:Y:S01]  /*00c0*/  ULEA UR28, UR5, UR28, 0x18 ;  /* 0x0000001c051c7291 */ /* 0x004fe2000f8ec03f */
[----:B-1----:R-:W-:-:S06]  /*00d0*/  LOP3.LUT R2, R0, 0x7f, RZ, 0xc0, !PT ;  /* 0x0000007f00027812 */ /* 0x002fcc00078ec0ff */
[----:B------:R-:W1:Y:S01]  /*00e0*/  S2UR UR6, SR_CTAID.Z ;  /* 0x00000000000679c3 */ /* 0x000e620000002700 */
[----:B---3--:R-:W-:Y:S01]  /*00f0*/  VIADD R6, R6, 0xffffffff ;  /* 0xffffffff06067836 */ /* 0x008fe20000000000 */
[C---:B------:R-:W-:Y:S02]  /*0100*/  ISETP.GE.U32.AND P0, PT, R2.reuse, 0x20, PT ;  /* 0x000000200200780c */ /* 0x040fe40003f06070 */
[C---:B------:R-:W-:Y:S02]  /*0110*/  ISETP.NE.U32.AND P2, PT, R2.reuse, RZ, PT ;  /* 0x000000ff0200720c */ /* 0x040fe40003f45070 */
[----:B------:R-:W-:Y:S02]  /*0120*/  LEA R12, R2, UR28, 0x2 ;  /* 0x0000001c020c7c11 */ /* 0x000fe4000f8e10ff */
[----:B------:R-:W2:Y:S01]  /*0130*/  S2UR UR5, SR_CTAID.X ;  /* 0x00000000000579c3 */ /* 0x000ea20000002500 */
[----:B----4-:R-:W-:-:S06]  /*0140*/  VIADD R13, R14, 0xffffffff ;  /* 0xffffffff0e0d7836 */ /* 0x010fcc0000000000 */
[----:B------:R3:W-:Y:S01]  /*0150*/  @!P0 STS [R12], RZ ;  /* 0x000000ff0c008388 */ /* 0x0007e20000000800 */
[----:B------:R-:W-:-:S03]  /*0160*/  NOP ;  /* 0x0000000000007918 */ /* 0x000fc60000000000 */
[----:B------:R3:W-:Y:S01]  /*0170*/  @!P2 STS [UR28+0x24], R6 ;  /* 0x00002406ff00a988 */ /* 0x0007e2000800081c */
[----:B-1----:R-:W-:-:S03]  /*0180*/  UIMAD UR6, UR6, UR8, UR4 ;  /* 0x00000008060672a4 */ /* 0x002fc6000f8e0204 */
[----:B------:R3:W-:Y:S01]  /*0190*/  @!P2 STS [UR28+0x20], R13 ;  /* 0x0000200dff00a988 */ /* 0x0007e2000800081c */
[----:B--2---:R-:W-:-:S04]  /*01a0*/  UIMAD UR6, UR6, UR7, UR5 ;  /* 0x00000007060672a4 */ /* 0x004fc8000f8e0205 */
[----:B------:R-:W-:-:S04]  /*01b0*/  UIMAD UR10, UR6, 0x180, URZ ;  /* 0x00000180060a78a4 */ /* 0x000fc8000f8e023f */
[----:B------:R-:W-:-:S04]  /*01c0*/  UIADD3 UR6, UP0, UR10, UR12, URZ ;  /* 0x0000000c0a067290 */ /* 0x000fc8000ff1e03f */
[----:B------:R-:W-:Y:S01]  /*01d0*/  ULEA.HI.X.SX32 UR7, UR10, UR13, 0x1, UP0 ;  /* 0x0000000d0a077291 */ /* 0x000fe200080f0e3f */
[----:B---3--:R-:W-:Y:S11]  /*01e0*/  @P2 BRA `(.L_x_1) ;  /* 0x0000000000182947 */ /* 0x008ff60003800000 */
[----:B------:R-:W1:Y:S01]  /*01f0*/  LDS R3, [UR28+0x8] ;  /* 0x0000081cff037984 */ /* 0x000e620008000800 */
[----:B------:R-:W2:Y:S01]  /*0200*/  LDC.64 R8, c[0x0][0x210] ;  /* 0x00008400ff087b82 */ /* 0x000ea20000000a00 */
[----:B------:R-:W-:Y:S02]  /*0210*/  IMAD.MOV.U32 R4, RZ, RZ, 0x70 ;  /* 0x00000070ff047424 */ /* 0x000fe400078e00ff */
[----:B--2---:R2:W-:Y:S03]  /*0220*/  STS.64 [UR28], R8 ;  /* 0x00000008ff007988 */ /* 0x0045e60008000a1c */
[----:B-1----:R-:W-:-:S05]  /*0230*/  LOP3.LUT R3, R3, 0x10, R4, 0xd8, !PT ;  /* 0x0000001003037812 */ /* 0x002fca00078ed804 */
[----:B------:R2:W-:Y:S02]  /*0240*/  STS [UR28+0x8], R3 ;  /* 0x00000803ff007988 */ /* 0x0005e4000800081c */
.L_x_1:
[----:B------:R-:W-:Y:S05]  /*0250*/  BSYNC B0 ;  /* 0x0000000000007941 */ /* 0x000fea0003800000 */
.L_x_0:
[----:B------:R-:W-:Y:S04]  /*0260*/  BSSY B0, `(.L_x_2) ;  /* 0x000000a000007945 */ /* 0x000fe80003800000 */
[----:B------:R-:W-:Y:S05]  /*0270*/  @P2 BRA `(.L_x_3) ;  /* 0x0000000000202947 */ /* 0x000fea0003800000 */
[----:B--2---:R-:W1:Y:S01]  /*0280*/  LDS R3, [UR28+0x34] ;  /* 0x0000341cff037984 */ /* 0x004e620008000800 */
[----:B------:R-:W-:Y:S02]  /*0290*/  IMAD.MOV.U32 R4, RZ, RZ, 0x3f000000 ;  /* 0x3f000000ff047424 */ /* 0x000fe400078e00ff */
[----:B------:R-:W-:Y:S01]  /*02a0*/  @!P2 IMAD.MOV.U32 R5, RZ, RZ, 0xff ;  /* 0x000000ffff05a424 */ /* 0x000fe200078e00ff */
[----:B------:R-:W2:Y:S02]  /*02b0*/  @!P2 LDS R8, [UR28+0x38] ;  /* 0x0000381cff08a984 */ /* 0x000ea40008000800 */
[----:B-1----:R-:W-:Y:S02]  /*02c0*/  LOP3.LUT R3, R3, 0xff000000, R4, 0xb8, !PT ;  /* 0xff00000003037812 */ /* 0x002fe400078eb804 */
[----:B--2---:R-:W-:-:S03]  /*02d0*/  @!P2 LOP3.LUT R4, R8, 0xff, R5, 0xb8, !PT ;  /* 0x000000ff0804a812 */ /* 0x004fc600078eb805 */
[----:B------:R1:W-:Y:S04]  /*02e0*/  STS [UR28+0x34], R3 ;  /* 0x00003403ff007988 */ /* 0x0003e8000800081c */
[----:B------:R1:W-:Y:S02]  /*02f0*/  @!P2 STS [UR28+0x38], R4 ;  /* 0x00003804ff00a988 */ /* 0x0003e4000800081c */
.L_x_3:
[----:B------:R-:W-:Y:S05]  /*0300*/  BSYNC B0 ;  /* 0x0000000000007941 */ /* 0x000fea0003800000 */
.L_x_2:
[----:B------:R-:W-:Y:S04]  /*0310*/  BSSY B0, `(.L_x_4) ;  /* 0x000000e000007945 */ /* 0x000fe80003800000 */
[----:B------:R-:W-:Y:S05]  /*0320*/  @P2 BRA `(.L_x_5) ;  /* 0x0000000000302947 */ /* 0x000fea0003800000 */
[----:B-1----:R-:W1:Y:S01]  /*0330*/  LDS R4, [UR28+0x34] ;  /* 0x0000341cff047984 */ /* 0x002e620008000800 */
[----:B------:R-:W3:Y:S03]  /*0340*/  LDC.64 R10, c[0x0][0x238] ;  /* 0x00008e00ff0a7b82 */ /* 0x000ee60000000a00 */
[----:B--2---:R-:W2:Y:S01]  /*0350*/  LDS R3, [UR28+0x1c] ;  /* 0x00001c1cff037984 */ /* 0x004ea20008000800 */
[C---:B---3--:R-:W-:Y:S01]  /*0360*/  SHF.L.U64.HI R8, R10.reuse, 0x1, R11 ;  /* 0x000000010a087819 */ /* 0x048fe2000001020b */
[----:B------:R-:W-:-:S03]  /*0370*/  IMAD.SHL.U32 R5, R10, 0x2, RZ ;  /* 0x000000020a057824 */ /* 0x000fc600078e00ff */
[--C-:B------:R-:W-:Y:S02]  /*0380*/  SHF.R.U32.HI R10, RZ, 0x4, R8.reuse ;  /* 0x00000004ff0a7819 */ /* 0x100fe40000011608 */
[----:B------:R-:W-:-:S05]  /*0390*/  SHF.R.U64 R5, R5, 0x4, R8 ;  /* 0x0000000405057819 */ /* 0x000fca0000001208 */
[----:B------:R3:W-:Y:S01]  /*03a0*/  STS [UR28+0xc], R5 ;  /* 0x00000c05ff007988 */ /* 0x0007e2000800081c */
[----:B-1----:R-:W-:Y:S02]  /*03b0*/  LOP3.LUT R4, R4, 0x7, RZ, 0xb8, !PT ;  /* 0x0000000704047812 */ /* 0x002fe400078eb8ff */
[----:B--2---:R-:W-:-:S03]  /*03c0*/  LOP3.LUT R3, R3, 0xf, R10, 0xb8, !PT ;  /* 0x0000000f03037812 */ /* 0x004fc600078eb80a */
[----:B------:R3:W-:Y:S04]  /*03d0*/  STS [UR28+0x34], R4 ;  /* 0x00003404ff007988 */ /* 0x0007e8000800081c */
[----:B------:R3:W-:Y:S02]  /*03e0*/  STS [UR28+0x1c], R3 ;  /* 0x00001c03ff007988 */ /* 0x0007e4000800081c */
.L_x_5:
[----:B------:R-:W-:Y:S05]  /*03f0*/  BSYNC B0 ;  /* 0x0000000000007941 */ /* 0x000fea0003800000 */
.L_x_4:
[----:B------:R-:W-:Y:S04]  /*0400*/  BSSY B1, `(.L_x_6) ;  /* 0x000001a000017945 */ /* 0x000fe80003800000 */
[----:B------:R-:W-:Y:S04]  /*0410*/  BSSY B0, `(.L_x_7) ;  /* 0x0000015000007945 */ /* 0x000fe80003800000 */
[----:B------:R-:W-:Y:S05]  /*0420*/  @P2 BRA `(.L_x_8) ;  /* 0x0000000000202947 */ /* 0x000fea0003800000 */
[----:B-123--:R-:W1:Y:S02]  /*0430*/  LDS R3, [UR28+0x34] ;  /* 0x0000341cff037984 */ /* 0x00ee640008000800 */
[----:B-1----:R-:W-:-:S05]  /*0440*/  LOP3.LUT R3, R3, 0x38, RZ, 0xb8, !PT ;  /* 0x0000003803037812 */ /* 0x002fca00078eb8ff */
[----:B------:R1:W-:Y:S01]  /*0450*/  STS [UR28+0x34], R3 ;  /* 0x00003403ff007988 */ /* 0x0003e2000800081c */
[----:B------:R-:W-:Y:S05]  /*0460*/  @P2 BRA `(.L_x_9) ;  /* 0x0000000000202947 */ /* 0x000fea0003800000 */
[----:B-1----:R-:W1:Y:S01]  /*0470*/  LDS R3, [UR28+0x8] ;  /* 0x0000081cff037984 */ /* 0x002e620008000800 */
[----:B------:R-:W-:-:S05]  /*0480*/  IMAD.MOV.U32 R4, RZ, RZ, 0x780 ;  /* 0x00000780ff047424 */ /* 0x000fca00078e00ff */
[----:B-1----:R-:W-:-:S05]  /*0490*/  LOP3.LUT R3, R3, 0x300, R4, 0xd8, !PT ;  /* 0x0000030003037812 */ /* 0x002fca00078ed804 */
[----:B------:R4:W-:Y:S02]  /*04a0*/  STS [UR28+0x8], R3 ;  /* 0x00000803ff007988 */ /* 0x0009e4000800081c */
.L_x_8:
[----:B------:R-:W-:Y:S05]  /*04b0*/  @P2 BRA `(.L_x_10) ;  /* 0x0000000000282947 */ /* 0x000fea0003800000 */
[----:B-1234-:R-:W1:Y:S02]  /*04c0*/  LDS R3, [UR28+0x8] ;  /* 0x0000081cff037984 */ /* 0x01ee640008000800 */
[----:B-1----:R-:W-:-:S05]  /*04d0*/  LOP3.LUT R3, R3, 0x1800, RZ, 0xb8, !PT ;  /* 0x0000180003037812 */ /* 0x002fca00078eb8ff */
[----:B------:R2:W-:Y:S02]  /*04e0*/  STS [UR28+0x8], R3 ;  /* 0x00000803ff007988 */ /* 0x0005e4000800081c */
.L_x_9:
[----:B------:R-:W-:Y:S05]  /*04f0*/  @P2 BREAK B0 ;  /* 0x0000000000002942 */ /* 0x000fea0003800000 */
[----:B------:R-:W-:Y:S05]  /*0500*/  @P2 BRA `(.L_x_11) ;  /* 0x0000000000242947 */ /* 0x000fea0003800000 */
[----:B------:R-:W3:Y:S01]  /*0510*/  LDS R4, [UR28+0x8] ;  /* 0x0000081cff047984 */ /* 0x000ee20008000800 */
[----:B-12---:R-:W-:-:S05]  /*0520*/  IMAD.MOV.U32 R3, RZ, RZ, 0x6000 ;  /* 0x00006000ff037424 */ /* 0x006fca00078e00ff */
[----:B---3--:R-:W-:-:S04]  /*0530*/  LOP3.LUT R3, R4, 0x6000, R3, 0xd8, !PT ;  /* 0x0000600004037812 */ /* 0x008fc800078ed803 */
[----:B------:R-:W-:-:S05]  /*0540*/  LOP3.LUT R3, R3, 0x400000, RZ, 0xb8, !PT ;  /* 0x0040000003037812 */ /* 0x000fca00078eb8ff */
[----:B------:R5:W-:Y:S02]  /*0550*/  STS [UR28+0x8], R3 ;  /* 0x00000803ff007988 */ /* 0x000be4000800081c */
.L_x_10:
[----:B------:R-:W-:Y:S05]  /*0560*/  BSYNC B0 ;  /* 0x0000000000007941 */ /* 0x000fea0003800000 */
.L_x_7:
[----:B-12345:R-:W1:Y:S02]  /*0570*/  @!P2 LDS R3, [UR28+0x8] ;  /* 0x0000081cff03a984 */ /* 0x03ee640008000800 */
[----:B-1----:R-:W-:-:S05]  /*0580*/  @!P2 LOP3.LUT R3, R3, 0x8000, RZ, 0xb8, !PT ;  /* 0x000080000303a812 */ /* 0x002fca00078eb8ff */
[----:B------:R3:W-:Y:S02]  /*0590*/  @!P2 STS [UR28+0x8], R3 ;  /* 0x00000803ff00a988 */ /* 0x0007e4000800081c */
.L_x_11:
[----:B------:R-:W-:Y:S05]  /*05a0*/  BSYNC B1 ;  /* 0x0000000000017941 */ /* 0x000fea0003800000 */
.L_x_6:
[----:B------:R-:W-:Y:S05]  /*05b0*/  WARPSYNC.ALL ;  /* 0x0000000000007948 */ /* 0x000fea0003800000 */
[----:B------:R-:W4:Y:S02]  /*05c0*/  LDC R7, c[0x0][0x22c] ;  /* 0x00008b00ff077b82 */ /* 0x000f240000000800 */
[----:B----4-:R-:W-:Y:S01]  /*05d0*/  VIADD R7, R7, 0xffffffff ;  /* 0xffffffff07077836 */ /* 0x010fe20000000000 */
[----:B------:R-:W-:Y:S06]  /*05e0*/  @P0 BRA `(.L_x_12) ;  /* 0x0000000000280947 */ /* 0x000fec0003800000 */
[----:B-123--:R-:W1:Y:S01]  /*05f0*/  S2R R3, SR_LANEID ;  /* 0x0000000000037919 */ /* 0x00ee620000000000 */
[----:B------:R-:W-:Y:S05]  /*0600*/  WARPSYNC.ALL ;  /* 0x0000000000007948 */ /* 0x000fea0003800000 */
[----:B-1----:R-:W-:-:S05]  /*0610*/  IMAD.SHL.U32 R3, R3, 0x4, RZ ;  /* 0x0000000403037824 */ /* 0x002fca00078e00ff */
[----:B------:R-:W1:Y:S01]  /*0620*/  LDS R9, [R3+UR28] ;  /* 0x0000001c03097984 */ /* 0x000e620008000800 */
[----:B------:R-:W-:-:S05]  /*0630*/  IADD3 R4, P1, R3, UR6, RZ ;  /* 0x0000000603047c10 */ /* 0x000fca000ff3e0ff */
[----:B------:R-:W-:-:S05]  /*0640*/  IMAD.X R5, RZ, RZ, UR7, P1 ;  /* 0x00000007ff057e24 */ /* 0x000fca00088e06ff */
[----:B-1----:R4:W5:Y:S01]  /*0650*/  ATOMG.E.EXCH.STRONG.GPU PT, RZ, [R4], R9 ;  /* 0x0000000904ff73a8 */ /* 0x00296200041ee100 */
[----:B------:R-:W-:-:S04]  /*0660*/  DEPBAR {5,4,3,2,1,0} ;  /* 0x0000003f0000791a */ /* 0x000fc80000000000 */
[----:B------:R4:W-:Y:S01]  /*0670*/  UTMACCTL.IV [UR6] ;  /* 0x00000000060079b9 */ /* 0x0009e20008000000 */
[----:B------:R-:W-:Y:S01]  /*0680*/  NOP ;  /* 0x0000000000007918 */ /* 0x000fe20000000000 */
.L_x_12:
[----:B------:R-:W-:Y:S05]  /*0690*/  @P0 BRA `(.L_x_13) ;  /* 0x00000000000c0947 */ /* 0x000fea0003800000 */
[----:B------:R0:W-:Y:S01]  /*06a0*/  UTMACMDFLUSH ;  /* 0x00000000000079b7 */ /* 0x0001e20000000000 */
[----:B------:R-:W-:Y:S05]  /*06b0*/  @P0 BRA `(.L_x_13) ;  /* 0x0000000000040947 */ /* 0x000fea0003800000 */
[----:B------:R-:W-:-:S04]  /*06c0*/  DEPBAR.LE SB0, 0x0 ;  /* 0x000080000000791a */ /* 0x000fc80000000000 */
.L_x_13:
[----:B------:R-:W-:Y:S05]  /*06d0*/  WARPSYNC.ALL ;  /* 0x0000000000007948 */ /* 0x000fea0003800000 */
[----:B-----5:R-:W-:Y:S06]  /*06e0*/  BAR.SYNC.DEFER_BLOCKING 0x0 ;  /* 0x0000000000007b1d */ /* 0x020fec0000010000 */
[----:B------:R-:W-:Y:S02]  /*06f0*/  BSSY B1, `(.L_x_14) ;  /* 0x000000b000017945 */ /* 0x000fe40003800000 */
[----:B------:R-:W-:Y:S06]  /*0700*/  BAR.SYNC.DEFER_BLOCKING 0x0 ;  /* 0x0000000000007b1d */ /* 0x000fec0000010000 */
[----:B------:R5:W-:Y:S01]  /*0710*/  @!P0 STS [R12], RZ ;  /* 0x000000ff0c008388 */ /* 0x000be20000000800 */
[----:B------:R-:W-:Y:S01]  /*0720*/  NOP ;  /* 0x0000000000007918 */ /* 0x000fe20000000000 */
[----:B------:R-:W-:Y:S05]  /*0730*/  @P2 BRA `(.L_x_15) ;  /* 0x0000000000182947 */ /* 0x000fea0003800000 */
[----:B-123--:R-:W1:Y:S01]  /*0740*/  LDS R3, [UR28+0x8] ;  /* 0x0000081cff037984 */ /* 0x00ee620008000800 */
[----:B----4-:R-:W2:Y:S01]  /*0750*/  LDC.64 R8, c[0x0][0x218] ;  /* 0x00008600ff087b82 */ /* 0x010ea20000000a00 */
[----:B------:R-:W-:Y:S02]  /*0760*/  IMAD.MOV.U32 R4, RZ, RZ, 0x70 ;  /* 0x00000070ff047424 */ /* 0x000fe400078e00ff */
[----:B--2---:R2:W-:Y:S03]  /*0770*/  STS.64 [UR28], R8 ;  /* 0x00000008ff007988 */ /* 0x0045e60008000a1c */
[----:B-1----:R-:W-:-:S05]  /*0780*/  LOP3.LUT R3, R3, 0x10, R4, 0xd8, !PT ;  /* 0x0000001003037812 */ /* 0x002fca00078ed804 */
[----:B------:R2:W-:Y:S02]  /*0790*/  STS [UR28+0x8], R3 ;  /* 0x00000803ff007988 */ /* 0x0005e4000800081c */
.L_x_15:
[----:B----4-:R-:W-:Y:S05]  /*07a0*/  BSYNC B1 ;  /* 0x0000000000017941 */ /* 0x010fea0003800000 */
.L_x_14:
[----:B------:R-:W-:Y:S04]  /*07b0*/  BSSY B1, `(.L_x_16) ;  /* 0x000000a000017945 */ /* 0x000fe80003800000 */
[----:B------:R-:W-:Y:S05]  /*07c0*/  @P2 BRA `(.L_x_17) ;  /* 0x0000000000202947 */ /* 0x000fea0003800000 */
[----:B-123--:R-:W1:Y:S01]  /*07d0*/  LDS R3, [UR28+0x34] ;  /* 0x0000341cff037984 */ /* 0x00ee620008000800 */
[----:B------:R-:W-:Y:S02]  /*07e0*/  IMAD.MOV.U32 R8, RZ, RZ, 0x3f000000 ;  /* 0x3f000000ff087424 */ /* 0x000fe400078e00ff */
[----:B------:R-:W-:Y:S01]  /*07f0*/  @!P2 IMAD.MOV.U32 R4, RZ, RZ, 0x3f ;  /* 0x0000003fff04a424 */ /* 0x000fe200078e00ff */
[----:B------:R-:W2:Y:S02]  /*0800*/  @!P2 LDS R5, [UR28+0x38] ;  /* 0x0000381cff05a984 */ /* 0x000ea40008000800 */
[----:B-1----:R-:W-:Y:S02]  /*0810*/  LOP3.LUT R3, R3, 0xff000000, R8, 0xb8, !PT ;  /* 0xff00000003037812 */ /* 0x002fe400078eb808 */
[----:B--2---:R-:W-:-:S03]  /*0820*/  @!P2 LOP3.LUT R4, R5, 0xff, R4, 0xb8, !PT ;  /* 0x000000ff0504a812 */ /* 0x004fc600078eb804 */
[----:B------:R4:W-:Y:S04]  /*0830*/  STS [UR28+0x34], R3 ;  /* 0x00003403ff007988 */ /* 0x0009e8000800081c */
[----:B------:R4:W-:Y:S02]  /*0840*/  @!P2 STS [UR28+0x38], R4 ;  /* 0x00003804ff00a988 */ /* 0x0009e4000800081c */
.L_x_17:
[----:B------:R-:W-:Y:S05]  /*0850*/  BSYNC B1 ;  /* 0x0000000000017941 */ /* 0x000fea0003800000 */
.L_x_16:
[----:B------:R-:W-:Y:S04]  /*0860*/  BSSY B1, `(.L_x_18) ;  /* 0x0000004000017945 */ /* 0x000fe80003800000 */
[----:B------:R-:W-:Y:S05]  /*0870*/  @P2 BRA `(.L_x_19) ;  /* 0x0000000000082947 */ /* 0x000fea0003800000 */
[----:B------:R1:W-:Y:S04]  /*0880*/  STS [UR28+0x24], R13 ;  /* 0x0000240dff007988 */ /* 0x0003e8000800081c */
[----:B------:R1:W-:Y:S02]  /*0890*/  STS [UR28+0x20], R7 ;  /* 0x00002007ff007988 */ /* 0x0003e4000800081c */
.L_x_19:
[----:B------:R-:W-:Y:S05]  /*08a0*/  BSYNC B1 ;  /* 0x0000000000017941 */ /* 0x000fea0003800000 */
.L_x_18:
[----:B------:R-:W-:Y:S04]  /*08b0*/  BSSY B1, `(.L_x_20) ;  /* 0x000000e000017945 */ /* 0x000fe80003800000 */
[----:B------:R-:W-:Y:S05]  /*08c0*/  @P2 BRA `(.L_x_21) ;  /* 0x0000000000302947 */ /* 0x000fea0003800000 */
[----:B----4-:R-:W4:Y:S01]  /*08d0*/  LDS R4, [UR28+0x34] ;  /* 0x0000341cff047984 */ /* 0x010f220008000800 */
[----:B------:R-:W4:Y:S03]  /*08e0*/  LDC.64 R10, c[0x0][0x240] ;  /* 0x00009000ff0a7b82 */ /* 0x000f260000000a00 */
[----:B-123--:R-:W1:Y:S01]  /*08f0*/  LDS R3, [UR28+0x1c] ;  /* 0x00001c1cff037984 */ /* 0x00ee620008000800 */
[C---:B----4-:R-:W-:Y:S01]  /*0900*/  SHF.L.U64.HI R8, R10.reuse, 0x1, R11 ;  /* 0x000000010a087819 */ /* 0x050fe2000001020b */
[----:B------:R-:W-:-:S03]  /*0910*/  IMAD.SHL.U32 R5, R10, 0x2, RZ ;  /* 0x000000020a057824 */ /* 0x000fc600078e00ff */
[--C-:B------:R-:W-:Y:S02]  /*0920*/  SHF.R.U32.HI R10, RZ, 0x4, R8.reuse ;  /* 0x00000004ff0a7819 */ /* 0x100fe40000011608 */
[----:B------:R-:W-:-:S05]  /*0930*/  SHF.R.U64 R5, R5, 0x4, R8 ;  /* 0x0000000405057819 */ /* 0x000fca0000001208 */
[----:B------:R2:W-:Y:S01]  /*0940*/  STS [UR28+0xc], R5 ;  /* 0x00000c05ff007988 */ /* 0x0005e2000800081c */
[----:B------:R-:W-:Y:S02]  /*0950*/  LOP3.LUT R4, R4, 0x7, RZ, 0xb8, !PT ;  /* 0x0000000704047812 */ /* 0x000fe400078eb8ff */
[----:B-1----:R-:W-:-:S03]  /*0960*/  LOP3.LUT R3, R3, 0xf, R10, 0xb8, !PT ;  /* 0x0000000f03037812 */ /* 0x002fc600078eb80a */
[----:B------:R2:W-:Y:S04]  /*0970*/  STS [UR28+0x34], R4 ;  /* 0x00003404ff007988 */ /* 0x0005e8000800081c */
[----:B------:R2:W-:Y:S02]  /*0980*/  STS [UR28+0x1c], R3 ;  /* 0x00001c03ff007988 */ /* 0x0005e4000800081c */
.L_x_21:
[----:B------:R-:W-:Y:S05]  /*0990*/  BSYNC B1 ;  /* 0x0000000000017941 */ /* 0x000fea0003800000 */
.L_x_20:
[----:B------:R-:W-:Y:S04]  /*09a0*/  BSSY B2, `(.L_x_22) ;  /* 0x000001a000027945 */ /* 0x000fe80003800000 */
[----:B------:R-:W-:Y:S04]  /*09b0*/  BSSY B1, `(.L_x_23) ;  /* 0x0000015000017945 */ /* 0x000fe80003800000 */
[----:B------:R-:W-:Y:S05]  /*09c0*/  @P2 BRA `(.L_x_24) ;  /* 0x0000000000202947 */ /* 0x000fea0003800000 */
[----:B-1234-:R-:W1:Y:S02]  /*09d0*/  LDS R3, [UR28+0x34] ;  /* 0x0000341cff037984 */ /* 0x01ee640008000800 */
[----:B-1----:R-:W-:-:S05]  /*09e0*/  LOP3.LUT R3, R3, 0x38, RZ, 0xb8, !PT ;  /* 0x0000003803037812 */ /* 0x002fca00078eb8ff */
[----:B------:R1:W-:Y:S01]  /*09f0*/  STS [UR28+0x34], R3 ;  /* 0x00003403ff007988 */ /* 0x0003e2000800081c */
[----:B------:R-:W-:Y:S05]  /*0a00*/  @P2 BRA `(.L_x_25) ;  /* 0x0000000000202947 */ /* 0x000fea0003800000 */
[----:B-1----:R-:W1:Y:S01]  /*0a10*/  LDS R3, [UR28+0x8] ;  /* 0x0000081cff037984 */ /* 0x002e620008000800 */
[----:B------:R-:W-:-:S05]  /*0a20*/  IMAD.MOV.U32 R4, RZ, RZ, 0x780 ;  /* 0x00000780ff047424 */ /* 0x000fca00078e00ff */
[----:B-1----:R-:W-:-:S05]  /*0a30*/  LOP3.LUT R3, R3, 0x300, R4, 0xd8, !PT ;  /* 0x0000030003037812 */ /* 0x002fca00078ed804 */
[----:B------:R1:W-:Y:S02]  /*0a40*/  STS [UR28+0x8], R3 ;  /* 0x00000803ff007988 */ /* 0x0003e4000800081c */
.L_x_24:
[----:B------:R-:W-:Y:S05]  /*0a50*/  @P2 BRA `(.L_x_26) ;  /* 0x0000000000282947 */ /* 0x000fea0003800000 */
[----:B-1234-:R-:W1:Y:S02]  /*0a60*/  LDS R3, [UR28+0x8] ;  /* 0x0000081cff037984 */ /* 0x01ee640008000800 */
[----:B-1----:R-:W-:-:S05]  /*0a70*/  LOP3.LUT R3, R3, 0x1800, RZ, 0xb8, !PT ;  /* 0x0000180003037812 */ /* 0x002fca00078eb8ff */
[----:B------:R2:W-:Y:S02]  /*0a80*/  STS [UR28+0x8], R3 ;  /* 0x00000803ff007988 */ /* 0x0005e4000800081c */
.L_x_25:
[----:B------:R-:W-:Y:S05]  /*0a90*/  @P2 BREAK B1 ;  /* 0x0000000000012942 */ /* 0x000fea0003800000 */
[----:B------:R-:W-:Y:S05]  /*0aa0*/  @P2 BRA `(.L_x_27) ;  /* 0x0000000000242947 */ /* 0x000fea0003800000 */
[----:B-12---:R-:W1:Y:S01]  /*0ab0*/  LDS R3, [UR28+0x8] ;  /* 0x0000081cff037984 */ /* 0x006e620008000800 */
[----:B------:R-:W-:-:S05]  /*0ac0*/  IMAD.MOV.U32 R4, RZ, RZ, 0x6000 ;  /* 0x00006000ff047424 */ /* 0x000fca00078e00ff */
[----:B-1----:R-:W-:-:S04]  /*0ad0*/  LOP3.LUT R3, R3, 0x6000, R4, 0xd8, !PT ;  /* 0x0000600003037812 */ /* 0x002fc800078ed804 */
[----:B------:R-:W-:-:S05]  /*0ae0*/  LOP3.LUT R3, R3, 0x400000, RZ, 0xb8, !PT ;  /* 0x0040000003037812 */ /* 0x000fca00078eb8ff */
[----:B------:R1:W-:Y:S02]  /*0af0*/  STS [UR28+0x8], R3 ;  /* 0x00000803ff007988 */ /* 0x0003e4000800081c */
.L_x_26:
[----:B------:R-:W-:Y:S05]  /*0b00*/  BSYNC B1 ;  /* 0x0000000000017941 */ /* 0x000fea0003800000 */
.L_x_23:
[----:B-1234-:R-:W1:Y:S02]  /*0b10*/  @!P2 LDS R3, [UR28+0x8] ;  /* 0x0000081cff03a984 */ /* 0x01ee640008000800 */
[----:B-1----:R-:W-:-:S05]  /*0b20*/  @!P2 LOP3.LUT R3, R3, 0x8000, RZ, 0xb8, !PT ;  /* 0x000080000303a812 */ /* 0x002fca00078eb8ff */
[----:B------:R3:W-:Y:S02]  /*0b30*/  @!P2 STS [UR28+0x8], R3 ;  /* 0x00000803ff00a988 */ /* 0x0007e4000800081c */
.L_x_27:
[----:B------:R-:W-:Y:S05]  /*0b40*/  BSYNC B2 ;  /* 0x0000000000027941 */ /* 0x000fea0003800000 */
.L_x_22:
[----:B------:R-:W-:Y:S05]  /*0b50*/  WARPSYNC.ALL ;  /* 0x0000000000007948 */ /* 0x000fea0003800000 */
[----:B------:R-:W-:-:S04]  /*0b60*/  UIADD3 UR9, UR10, 0x80, URZ ;  /* 0x000000800a097890 */ /* 0x000fc8000fffe03f */
[----:B------:R-:W-:-:S04]  /*0b70*/  UIADD3 UR8, UP0, UR9, UR12, URZ ;  /* 0x0000000c09087290 */ /* 0x000fc8000ff1e03f */
[----:B------:R-:W-:Y:S01]  /*0b80*/  ULEA.HI.X.SX32 UR9, UR9, UR13, 0x1, UP0 ;  /* 0x0000000d09097291 */ /* 0x000fe200080f0e3f */
[----:B------:R-:W-:Y:S11]  /*0b90*/  @P0 BRA `(.L_x_28) ;  /* 0x0000000000280947 */ /* 0x000ff60003800000 */
[----:B-123--:R-:W1:Y:S01]  /*0ba0*/  S2R R3, SR_LANEID ;  /* 0x0000000000037919 */ /* 0x00ee620000000000 */
[----:B------:R-:W-:Y:S05]  /*0bb0*/  WARPSYNC.ALL ;  /* 0x0000000000007948 */ /* 0x000fea0003800000 */
[----:B-1----:R-:W-:-:S05]  /*0bc0*/  IMAD.SHL.U32 R8, R3, 0x4, RZ ;  /* 0x0000000403087824 */ /* 0x002fca00078e00ff */
[----:B------:R-:W1:Y:S01]  /*0bd0*/  LDS R3, [R8+UR28] ;  /* 0x0000001c08037984 */ /* 0x000e620008000800 */
[----:B------:R-:W-:-:S05]  /*0be0*/  IADD3 R4, P1, R8, UR8, RZ ;  /* 0x0000000808047c10 */ /* 0x000fca000ff3e0ff */
[----:B------:R-:W-:-:S05]  /*0bf0*/  IMAD.X R5, RZ, RZ, UR9, P1 ;  /* 0x00000009ff057e24 */ /* 0x000fca00088e06ff */
[----:B-1----:R4:W2:Y:S01]  /*0c00*/  ATOMG.E.EXCH.STRONG.GPU PT, RZ, [R4], R3 ;  /* 0x0000000304ff73a8 */ /* 0x0028a200041ee100 */
[----:B------:R-:W-:-:S04]  /*0c10*/  DEPBAR {5,4,3,2,1,0} ;  /* 0x0000003f0000791a */ /* 0x000fc80000000000 */
[----:B------:R4:W-:Y:S01]  /*0c20*/  UTMACCTL.IV [UR8] ;  /* 0x00000000080079b9 */ /* 0x0009e20008000000 */
[----:B------:R-:W-:Y:S01]  /*0c30*/  NOP ;  /* 0x0000000000007918 */ /* 0x000fe20000000000 */
.L_x_28:
[----:B------:R-:W-:Y:S05]  /*0c40*/  @P0 BRA `(.L_x_29) ;  /* 0x00000000000c0947 */ /* 0x000fea0003800000 */
[----:B------:R0:W-:Y:S01]  /*0c50*/  UTMACMDFLUSH ;  /* 0x00000000000079b7 */ /* 0x0001e20000000000 */
[----:B------:R-:W-:Y:S05]  /*0c60*/  @P0 BRA `(.L_x_29) ;  /* 0x0000000000040947 */ /* 0x000fea0003800000 */
[----:B------:R-:W-:-:S04]  /*0c70*/  DEPBAR.LE SB0, 0x0 ;  /* 0x000080000000791a */ /* 0x000fc80000000000 */
.L_x_29:
[----:B------:R-:W-:Y:S05]  /*0c80*/  WARPSYNC.ALL ;  /* 0x0000000000007948 */ /* 0x000fea0003800000 */
[----:B--2---:R-:W-:Y:S06]  /*0c90*/  BAR.SYNC.DEFER_BLOCKING 0x0 ;  /* 0x0000000000007b1d */ /* 0x004fec0000010000 */
[----:B------:R-:W-:Y:S02]  /*0ca0*/  BSSY B2, `(.L_x_30) ;  /* 0x000000b000027945 */ /* 0x000fe40003800000 */
[----:B------:R-:W-:Y:S06]  /*0cb0*/  BAR.SYNC.DEFER_BLOCKING 0x0 ;  /* 0x0000000000007b1d */ /* 0x000fec0000010000 */
[----:B------:R2:W-:Y:S01]  /*0cc0*/  @!P0 STS [R12], RZ ;  /* 0x000000ff0c008388 */ /* 0x0005e20000000800 */
[----:B------:R-:W-:Y:S01]  /*0cd0*/  NOP ;  /* 0x0000000000007918 */ /* 0x000fe20000000000 */
[----:B------:R-:W-:Y:S05]  /*0ce0*/  @P2 BRA `(.L_x_31) ;  /* 0x0000000000182947 */ /* 0x000fea0003800000 */
[----:B-1-34-:R-:W1:Y:S01]  /*0cf0*/  LDS R3, [UR28+0x8] ;  /* 0x0000081cff037984 */ /* 0x01ae620008000800 */
[----:B------:R-:W3:Y:S01]  /*0d00*/  LDC.64 R8, c[0x0][0x220] ;  /* 0x00008800ff087b82 */ /* 0x000ee20000000a00 */
[----:B------:R-:W-:Y:S02]  /*0d10*/  IMAD.MOV.U32 R4, RZ, RZ, 0x70 ;  /* 0x00000070ff047424 */ /* 0x000fe400078e00ff */
[----:B---3--:R3:W-:Y:S03]  /*0d20*/  STS.64 [UR28], R8 ;  /* 0x00000008ff007988 */ /* 0x0087e60008000a1c */
[----:B-1----:R-:W-:-:S05]  /*0d30*/  LOP3.LUT R3, R3, 0x10, R4, 0xd8, !PT ;  /* 0x0000001003037812 */ /* 0x002fca00078ed804 */
[----:B------:R3:W-:Y:S02]  /*0d40*/  STS [UR28+0x8], R3 ;  /* 0x00000803ff007988 */ /* 0x0007e4000800081c */
.L_x_31:
[----:B----4-:R-:W-:Y:S05]  /*0d50*/  BSYNC B2 ;  /* 0x0000000000027941 */ /* 0x010fea0003800000 */
.L_x_30:
[----:B------:R-:W-:Y:S04]  /*0d60*/  BSSY B3, `(.L_x_32) ;  /* 0x0000011000037945 */ /* 0x000fe80003800000 */
[----:B------:R-:W-:Y:S04]  /*0d70*/  BSSY B2, `(.L_x_33) ;  /* 0x000000e000027945 */ /* 0x000fe80003800000 */
[----:B------:R-:W-:Y:S05]  /*0d80*/  @P2 BRA `(.L_x_34) ;  /* 0x0000000000242947 */ /* 0x000fea0003800000 */
[----:B-1-3--:R-:W1:Y:S01]  /*0d90*/  LDS R3, [UR28+0x34] ;  /* 0x0000341cff037984 */ /* 0x00ae620008000800 */
[----:B------:R-:W-:-:S05]  /*0da0*/  IMAD.MOV.U32 R4, RZ, RZ, 0x3f000000 ;  /* 0x3f000000ff047424 */ /* 0x000fca00078e00ff */
[----:B-1----:R-:W-:-:S05]  /*0db0*/  LOP3.LUT R3, R3, 0xff000000, R4, 0xb8, !PT ;  /* 0xff00000003037812 */ /* 0x002fca00078eb804 */
[----:B------:R1:W-:Y:S01]  /*0dc0*/  STS [UR28+0x34], R3 ;  /* 0x00003403ff007988 */ /* 0x0003e2000800081c */
[----:B------:R-:W-:Y:S05]  /*0dd0*/  @P2 BRA `(.L_x_35) ;  /* 0x00000000001c2947 */ /* 0x000fea0003800000 */
[----:B-1----:R-:W1:Y:S01]  /*0de0*/  LDS R3, [UR28+0x38] ;  /* 0x0000381cff037984 */ /* 0x002e620008000800 */
[----:B------:R-:W-:-:S05]  /*0df0*/  IMAD.MOV.U32 R4, RZ, RZ, 0xff ;  /* 0x000000ffff047424 */ /* 0x000fca00078e00ff */
[----:B-1----:R-:W-:-:S05]  /*0e00*/  LOP3.LUT R3, R3, 0xff, R4, 0xb8, !PT ;  /* 0x000000ff03037812 */ /* 0x002fca00078eb804 */
[----:B------:R4:W-:Y:S02]  /*0e10*/  STS [UR28+0x38], R3 ;  /* 0x00003803ff007988 */ /* 0x0009e4000800081c */
.L_x_34:
[----:B------:R-:W-:Y:S05]  /*0e20*/  @P2 BREAK B2 ;  /* 0x0000000000022942 */ /* 0x000fea0003800000 */
[----:B------:R-:W-:Y:S05]  /*0e30*/  @P2 BRA `(.L_x_36) ;  /* 0x00000000000c2947 */ /* 0x000fea0003800000 */
[----:B------:R1:W-:Y:S02]  /*0e40*/  STS [UR28+0x20], R7 ;  /* 0x00002007ff007988 */ /* 0x0003e4000800081c */
.L_x_35:
[----:B------:R-:W-:Y:S05]  /*0e50*/  BSYNC B2 ;  /* 0x0000000000027941 */ /* 0x000fea0003800000 */
.L_x_33:
[----:B------:R1:W-:Y:S02]  /*0e60*/  @!P2 STS [UR28+0x24], R6 ;  /* 0x00002406ff00a988 */ /* 0x0003e4000800081c */
.L_x_36:
[----:B------:R-:W-:Y:S05]  /*0e70*/  BSYNC B3 ;  /* 0x0000000000037941 */ /* 0x000fea0003800000 */
.L_x_32:
[----:B------:R-:W-:Y:S05]  /*0e80*/  WARPSYNC.ALL ;  /* 0x0000000000007948 */ /* 0x000fea0003800000 */
[----:B------:R-:W-:Y:S04]  /*0e90*/  BSSY B3, `(.L_x_37) ;  /* 0x000000e000037945 */ /* 0x000fe80003800000 */
[----:B------:R-:W-:Y:S05]  /*0ea0*/  @P2 BRA `(.L_x_38) ;  /* 0x0000000000302947 */ /* 0x000fea0003800000 */
[----:B------:R-:W5:Y:S01]  /*0eb0*/  LDS R4, [UR28+0x34] ;  /* 0x0000341cff047984 */ /* 0x000f620008000800 */
[----:B---3--:R-:W3:Y:S03]  /*0ec0*/  LDC.64 R8, c[0x0][0x248] ;  /* 0x00009200ff087b82 */ /* 0x008ee60000000a00 */
[----:B-1--4-:R-:W1:Y:S01]  /*0ed0*/  LDS R3, [UR28+0x1c] ;  /* 0x00001c1cff037984 */ /* 0x012e620008000800 */
[C---:B---3--:R-:W-:Y:S01]  /*0ee0*/  SHF.L.U64.HI R6, R8.reuse, 0x1, R9 ;  /* 0x0000000108067819 */ /* 0x048fe20000010209 */
[----:B------:R-:W-:-:S03]  /*0ef0*/  IMAD.SHL.U32 R5, R8, 0x2, RZ ;  /* 0x0000000208057824 */ /* 0x000fc600078e00ff */
[--C-:B------:R-:W-:Y:S02]  /*0f00*/  SHF.R.U32.HI R8, RZ, 0x4, R6.reuse ;  /* 0x00000004ff087819 */ /* 0x100fe40000011606 */
[----:B------:R-:W-:-:S05]  /*0f10*/  SHF.R.U64 R5, R5, 0x4, R6 ;  /* 0x0000000405057819 */ /* 0x000fca0000001206 */
[----:B------:R3:W-:Y:S01]  /*0f20*/  STS [UR28+0xc], R5 ;  /* 0x00000c05ff007988 */ /* 0x0007e2000800081c */
[----:B-----5:R-:W-:Y:S02]  /*0f30*/  LOP3.LUT R4, R4, 0x7, RZ, 0xb8, !PT ;  /* 0x0000000704047812 */ /* 0x020fe400078eb8ff */
[----:B-1----:R-:W-:-:S03]  /*0f40*/  LOP3.LUT R3, R3, 0xf, R8, 0xb8, !PT ;  /* 0x0000000f03037812 */ /* 0x002fc600078eb808 */
[----:B------:R3:W-:Y:S04]  /*0f50*/  STS [UR28+0x34], R4 ;  /* 0x00003404ff007988 */ /* 0x0007e8000800081c */
[----:B------:R3:W-:Y:S02]  /*0f60*/  STS [UR28+0x1c], R3 ;  /* 0x00001c03ff007988 */ /* 0x0007e4000800081c */
.L_x_38:
[----:B------:R-:W-:Y:S05]  /*0f70*/  BSYNC B3 ;  /* 0x0000000000037941 */ /* 0x000fea0003800000 */
.L_x_37:
[----:B------:R-:W-:Y:S04]  /*0f80*/  BSSY B3, `(.L_x_39) ;  /* 0x000001a000037945 */ /* 0x000fe80003800000 */
[----:B------:R-:W-:Y:S04]  /*0f90*/  BSSY B4, `(.L_x_40) ;  /* 0x0000015000047945 */ /* 0x000fe80003800000 */
[----:B------:R-:W-:Y:S05]  /*0fa0*/  @P2 BRA `(.L_x_41) ;  /* 0x0000000000202947 */ /* 0x000fea0003800000 */
[----:B-1-34-:R-:W1:Y:S02]  /*0fb0*/  LDS R3, [UR28+0x34] ;  /* 0x0000341cff037984 */ /* 0x01ae640008000800 */
[----:B-1----:R-:W-:-:S05]  /*0fc0*/  LOP3.LUT R3, R3, 0x38, RZ, 0xb8, !PT ;  /* 0x0000003803037812 */ /* 0x002fca00078eb8ff */
[----:B------:R1:W-:Y:S01]  /*0fd0*/  STS [UR28+0x34], R3 ;  /* 0x00003403ff007988 */ /* 0x0003e2000800081c */
[----:B------:R-:W-:Y:S05]  /*0fe0*/  @P2 BRA `(.L_x_42) ;  /* 0x0000000000202947 */ /* 0x000fea0003800000 */
[----:B-1----:R-:W1:Y:S01]  /*0ff0*/  LDS R3, [UR28+0x8] ;  /* 0x0000081cff037984 */ /* 0x002e620008000800 */
[----:B------:R-:W-:-:S05]  /*1000*/  IMAD.MOV.U32 R4, RZ, RZ, 0x780 ;  /* 0x00000780ff047424 */ /* 0x000fca00078e00ff */
[----:B-1----:R-:W-:-:S05]  /*1010*/  LOP3.LUT R3, R3, 0x300, R4, 0xd8, !PT ;  /* 0x0000030003037812 */ /* 0x002fca00078ed804 */
[----:B------:R1:W-:Y:S02]  /*1020*/  STS [UR28+0x8], R3 ;  /* 0x00000803ff007988 */ /* 0x0003e4000800081c */
.L_x_41:
[----:B------:R-:W-:Y:S05]  /*1030*/  @P2 BRA `(.L_x_43) ;  /* 0x0000000000282947 */ /* 0x000fea0003800000 */
[----:B-1-34-:R-:W1:Y:S02]  /*1040*/  LDS R3, [UR28+0x8] ;  /* 0x0000081cff037984 */ /* 0x01ae640008000800 */
[----:B-1----:R-:W-:-:S05]  /*1050*/  LOP3.LUT R3, R3, 0x1800, RZ, 0xb8, !PT ;  /* 0x0000180003037812 */ /* 0x002fca00078eb8ff */
[----:B------:R3:W-:Y:S02]  /*1060*/  STS [UR28+0x8], R3 ;  /* 0x00000803ff007988 */ /* 0x0007e4000800081c */
.L_x_42:
[----:B------:R-:W-:Y:S05]  /*1070*/  @P2 BREAK B4 ;  /* 0x0000000000042942 */ /* 0x000fea0003800000 */
[----:B------:R-:W-:Y:S05]  /*1080*/  @P2 BRA `(.L_x_44) ;  /* 0x0000000000242947 */ /* 0x000fea0003800000 */
[----:B-1-3--:R-:W1:Y:S01]  /*1090*/  LDS R3, [UR28+0x8] ;  /* 0x0000081cff037984 */ /* 0x00ae620008000800 */
[----:B------:R-:W-:-:S05]  /*10a0*/  IMAD.MOV.U32 R4, RZ, RZ, 0x6000 ;  /* 0x00006000ff047424 */ /* 0x000fca00078e00ff */
[----:B-1----:R-:W-:-:S04]  /*10b0*/  LOP3.LUT R3, R3, 0x6000, R4, 0xd8, !PT ;  /* 0x0000600003037812 */ /* 0x002fc800078ed804 */
[----:B------:R-:W-:-:S05]  /*10c0*/  LOP3.LUT R3, R3, 0x400000, RZ, 0xb8, !PT ;  /* 0x0040000003037812 */ /* 0x000fca00078eb8ff */
[----:B------:R1:W-:Y:S02]  /*10d0*/  STS [UR28+0x8], R3 ;  /* 0x00000803ff007988 */ /* 0x0003e4000800081c */
.L_x_43:
[----:B------:R-:W-:Y:S05]  /*10e0*/  BSYNC B4 ;  /* 0x0000000000047941 */ /* 0x000fea0003800000 */
.L_x_40:
[----:B-1-34-:R-:W1:Y:S02]  /*10f0*/  @!P2 LDS R3, [UR28+0x8] ;  /* 0x0000081cff03a984 */ /* 0x01ae640008000800 */
[----:B-1----:R-:W-:-:S05]  /*1100*/  @!P2 LOP3.LUT R3, R3, 0x8000, RZ, 0xb8, !PT ;  /* 0x000080000303a812 */ /* 0x002fca00078eb8ff */
[----:B------:R4:W-:Y:S02]  /*1110*/  @!P2 STS [UR28+0x8], R3 ;  /* 0x00000803ff00a988 */ /* 0x0009e4000800081c */
.L_x_44:
[----:B------:R-:W-:Y:S05]  /*1120*/  BSYNC B3 ;  /* 0x0000000000037941 */ /* 0x000fea0003800000 */
.L_x_39:
[----:B------:R-:W-:Y:S05]  /*1130*/  WARPSYNC.ALL ;  /* 0x0000000000007948 */ /* 0x000fea0003800000 */
[----:B------:R-:W-:Y:S01]  /*1140*/  UIADD3 UR11, UR10, 0x100, URZ ;  /* 0x000001000a0b7890 */ /* 0x000fe2000fffe03f */
[----:B------:R-:W-:Y:S02]  /*1150*/  ISETP.GE.AND P1, PT, R14, 0x1, PT ;  /* 0x000000010e00780c */ /* 0x000fe40003f26270 */
[----:B------:R-:W-:Y:S02]  /*1160*/  CS2R R120, SRZ ;  /* 0x0000000000787805 */ /* 0x000fe4000001ff00 */
[----:B------:R-:W-:Y:S01]  /*1170*/  CS2R R122, SRZ ;  /* 0x00000000007a7805 */ /* 0x000fe2000001ff00 */
[----:B------:R-:W-:Y:S01]  /*1180*/  UIADD3 UR10, UP0, UR11, UR12, URZ ;  /* 0x0000000c0b0a7290 */ /* 0x000fe2000ff1e03f */
[----:B------:R-:W-:-:S02]  /*1190*/  CS2R R124, SRZ ;  /* 0x00000000007c7805 */ /* 0x000fc4000001ff00 */
[----:B------:R-:W-:Y:S02]  /*11a0*/  CS2R R126, SRZ ;  /* 0x00000000007e7805 */ /* 0x000fe4000001ff00 */
[----:B------:R-:W-:Y:S01]  /*11b0*/  CS2R R128, SRZ ;  /* 0x0000000000807805 */ /* 0x000fe2000001ff00 */
[----:B------:R-:W-:Y:S01]  /*11c0*/  ULEA.HI.X.SX32 UR11, UR11, UR13, 0x1, UP0 ;  /* 0x0000000d0b0b7291 */ /* 0x000fe200080f0e3f */
[----:B------:R-:W-:Y:S02]  /*11d0*/  CS2R R130, SRZ ;  /* 0x0000000000827805 */ /* 0x000fe4000001ff00 */
[----:B------:R-:W-:Y:S02]  /*11e0*/  CS2R R132, SRZ ;  /* 0x0000000000847805 */ /* 0x000fe4000001ff00 */
[----:B------:R-:W-:Y:S02]  /*11f0*/  CS2R R134, SRZ ;  /* 0x0000000000867805 */ /* 0x000fe4000001ff00 */
[----:B------:R-:W-:-:S02]  /*1200*/  CS2R R136, SRZ ;  /* 0x0000000000887805 */ /* 0x000fc4000001ff00 */
[----:B------:R-:W-:Y:S02]  /*1210*/  CS2R R138, SRZ ;  /* 0x00000000008a7805 */ /* 0x000fe4000001ff00 */
[----:B------:R-:W-:Y:S02]  /*1220*/  CS2R R140, SRZ ;  /* 0x00000000008c7805 */ /* 0x000fe4000001ff00 */
        /* <DEDUP_REMOVED lines=40> */
[----:B------:R-:W-:Y:S01]  /*14b0*/  CS2R R30, SRZ ;  /* 0x00000000001e7805 */ /* 0x000fe2000001ff00 */
[----:B------:R-:W-:Y:S01]  /*14c0*/  IMAD.MOV.U32 R32, RZ, RZ, RZ ;  /* 0x000000ffff207224 */ /* 0x000fe200078e00ff */
[----:B------:R-:W-:Y:S06]  /*14d0*/  @P0 BRA `(.L_x_45) ;  /* 0x0000000000280947 */ /* 0x000fec0003800000 */
[----:B-1-34-:R-:W1:Y:S01]  /*14e0*/  S2R R3, SR_LANEID ;  /* 0x0000000000037919 */ /* 0x01ae620000000000 */
[----:B------:R-:W-:Y:S05]  /*14f0*/  WARPSYNC.ALL ;  /* 0x0000000000007948 */ /* 0x000fea0003800000 */
[----:B-1----:R-:W-:-:S05]  /*1500*/  IMAD.SHL.U32 R6, R3, 0x4, RZ ;  /* 0x0000000403067824 */ /* 0x002fca00078e00ff */
[----:B------:R-:W1:Y:S01]  /*1510*/  LDS R3, [R6+UR28] ;  /* 0x0000001c06037984 */ /* 0x000e620008000800 */
[----:B------:R-:W-:-:S05]  /*1520*/  IADD3 R4, P3, R6, UR10, RZ ;  /* 0x0000000a06047c10 */ /* 0x000fca000ff7e0ff */
[----:B------:R-:W-:-:S05]  /*1530*/  IMAD.X R5, RZ, RZ, UR11, P3 ;  /* 0x0000000bff057e24 */ /* 0x000fca00098e06ff */
[----:B-1----:R1:W3:Y:S01]  /*1540*/  ATOMG.E.EXCH.STRONG.GPU PT, RZ, [R4], R3 ;  /* 0x0000000304ff73a8 */ /* 0x0022e200041ee100 */
[----:B------:R-:W-:-:S04]  /*1550*/  DEPBAR {5,4,3,2,1,0} ;  /* 0x0000003f0000791a */ /* 0x000fc80000000000 */
[----:B------:R1:W-:Y:S01]  /*1560*/  UTMACCTL.IV [UR10] ;  /* 0x000000000a0079b9 */ /* 0x0003e20008000000 */
[----:B------:R-:W-:Y:S01]  /*1570*/  NOP ;  /* 0x0000000000007918 */ /* 0x000fe20000000000 */
.L_x_45:
[----:B------:R-:W-:Y:S05]  /*1580*/  @P0 BRA `(.L_x_46) ;  /* 0x00000000000c0947 */ /* 0x000fea0003800000 */
[----:B------:R0:W-:Y:S01]  /*1590*/  UTMACMDFLUSH ;  /* 0x00000000000079b7 */ /* 0x0001e20000000000 */
[----:B------:R-:W-:Y:S05]  /*15a0*/  @P0 BRA `(.L_x_46) ;  /* 0x0000000000040947 */ /* 0x000fea0003800000 */
[----:B------:R-:W-:-:S04]  /*15b0*/  DEPBAR.LE SB0, 0x0 ;  /* 0x000080000000791a */ /* 0x000fc80000000000 */
.L_x_46:
[----:B------:R-:W-:Y:S05]  /*15c0*/  WARPSYNC.ALL ;  /* 0x0000000000007948 */ /* 0x000fea0003800000 */
[----:B---3--:R-:W-:Y:S01]  /*15d0*/  BAR.SYNC.DEFER_BLOCKING 0x0 ;  /* 0x0000000000007b1d */ /* 0x008fe20000010000 */
[----:B------:R-:W-:Y:S01]  /*15e0*/  USHF.L.U32 UR19, UR5, 0x8, URZ ;  /* 0x0000000805137899 */ /* 0x000fe2000800063f */
[----:B------:R-:W-:Y:S01]  /*15f0*/  IMAD.MOV.U32 R33, RZ, RZ, RZ ;  /* 0x000000ffff217224 */ /* 0x000fe200078e00ff */
[----:B------:R-:W-:Y:S02]  /*1600*/  CS2R R34, SRZ ;  /* 0x0000000000227805 */ /* 0x000fe4000001ff00 */
[----:B------:R-:W-:-:S02]  /*1610*/  CS2R R36, SRZ ;  /* 0x0000000000247805 */ /* 0x000fc4000001ff00 */
[----:B------:R-:W-:Y:S01]  /*1620*/  CS2R R38, SRZ ;  /* 0x0000000000267805 */ /* 0x000fe2000001ff00 */
[----:B------:R-:W-:Y:S01]  /*1630*/  VOTEU.ALL UP0, P2 ;  /* 0x00000000003f7886 */ /* 0x000fe20001000000 */
[----:B------:R-:W-:Y:S01]  /*1640*/  UMOV UR12, 0x1 ;  /* 0x00000001000c7882 */ /* 0x000fe20000000000 */
[----:B------:R-:W-:Y:S01]  /*1650*/  VOTEU.ALL UP1, P2 ;  /* 0x00000000003f7886 */ /* 0x000fe20001020000 */
[----:B------:R-:W-:Y:S01]  /*1660*/  VOTEU.ALL UP2, P2 ;  /* 0x00000000003f7886 */ /* 0x000fe20001040000 */
[----:B------:R-:W-:Y:S01]  /*1670*/  CS2R R40, SRZ ;  /* 0x0000000000287805 */ /* 0x000fe2000001ff00 */
[----:B------:R-:W-:-:S04]  /*1680*/  @!UP0 UIADD3 UR14, -UR12, 0x100000, URZ ;  /* 0x001000000c0e8890 */ /* 0x000fc8000fffe13f */
[----:B------:R-:W-:Y:S02]  /*1690*/  @!UP0 USHF.L.U32 UR15, UR14, 0xb, URZ ;  /* 0x0000000b0e0f8899 */ /* 0x000fe4000800063f */
[----:B------:R-:W-:Y:S01]  /*16a0*/  @!UP0 USHF.L.U32 UR14, UR14, 0x1, URZ ;  /* 0x000000010e0e8899 */ /* 0x000fe2000800063f */
        /* <DEDUP_REMOVED lines=9> */
[----:B------:R-:W-:Y:S01]  /*1740*/  VOTEU.ALL UP0, P2 ;  /* 0x00000000003f7886 */ /* 0x000fe20001000000 */
[----:B------:R-:W-:Y:S02]  /*1750*/  CS2R R48, SRZ ;  /* 0x0000000000307805 */ /* 0x000fe4000001ff00 */
[----:B------:R-:W-:Y:S02]  /*1760*/  CS2R R50, SRZ ;  /* 0x0000000000327805 */ /* 0x000fe4000001ff00 */
[----:B------:R-:W-:Y:S02]  /*1770*/  CS2R R52, SRZ ;  /* 0x0000000000347805 */ /* 0x000fe4000001ff00 */
[----:B------:R-:W-:Y:S01]  /*1780*/  CS2R R54, SRZ ;  /* 0x0000000000367805 */ /* 0x000fe2000001ff00 */
[----:B------:R-:W3:Y:S02]  /*1790*/  FENCE.VIEW.ASYNC.S ;  /* 0x00000000000073c6 */ /* 0x000ee40000000000 */
[----:B---3--:R3:W4:Y:S02]  /*17a0*/  @!UP0 SYNCS.EXCH.64 URZ, [UR28+0x1e000], UR14 ;  /* 0x01e0000e1c3f85b2 */ /* 0x0087240008000100 */
[----:B----4-:R-:W-:Y:S01]  /*17b0*/  BAR.SYNC.DEFER_BLOCKING 0x0 ;  /* 0x0000000000007b1d */ /* 0x010fe20000010000 */
[----:B---3--:R-:W-:-:S05]  /*17c0*/  USHF.L.U32 UR14, UR4, 0x6, URZ ;  /* 0x00000006040e7899 */ /* 0x008fca000800063f */
[----:B------:R3:W4:Y:S02]  /*17d0*/  @!UP1 SYNCS.EXCH.64 URZ, [UR28+0x1e008], UR16 ;  /* 0x01e008101c3f95b2 */ /* 0x0007240008000100 */
[----:B----4-:R-:W-:Y:S06]  /*17e0*/  BAR.SYNC.DEFER_BLOCKING 0x0 ;  /* 0x0000000000007b1d */ /* 0x010fec0000010000 */
[----:B------:R3:W4:Y:S01]  /*17f0*/  @!UP2 SYNCS.EXCH.64 URZ, [UR28+0x1e010], UR12 ;  /* 0x01e0100c1c3fa5b2 */ /* 0x0007220008000100 */
[----:B------:R-:W-:Y:S05]  /*1800*/  @!P1 BRA `(.L_x_47) ;  /* 0x0000000800809947 */ /* 0x000fea0003800000 */
        /* <DEDUP_REMOVED lines=63> */
[----:B------:R-:W-:Y:S01]  /*1c00*/  CS2R R54, SRZ ;  /* 0x0000000000367805 */ /* 0x000fe2000001ff00 */
[----:B------:R-:W-:Y:S01]  /*1c10*/  UMOV UR29, URZ ;  /* 0x0000003f001d7c82 */ /* 0x000fe20008000000 */
[----:B------:R-:W-:-:S05]  /*1c20*/  UMOV UR18, URZ ;  /* 0x0000003f00127c82 */ /* 0x000fca0008000000 */
.L_x_49:
[----:B----4-:R-:W-:Y:S01]  /*1c30*/  BAR.SYNC.DEFER_BLOCKING 0x0 ;  /* 0x0000000000007b1d */ /* 0x010fe20000010000 */
[----:B------:R-:W-:Y:S01]  /*1c40*/  ULEA UR30, UR29, UR28, 0x3 ;  /* 0x0000001c1d1e7291 */ /* 0x000fe2000f8e183f */
[----:B-1----:R-:W-:Y:S01]  /*1c50*/  @!P2 IMAD.MOV.U32 R4, RZ, RZ, 0xa000 ;  /* 0x0000a000ff04a424 */ /* 0x002fe200078e00ff */
[----:B------:R-:W-:Y:S01]  /*1c60*/  ELECT P0, URZ, PT ;  /* 0x00000000003f782f */ /* 0x000fe20003800000 */
[----:B------:R-:W-:Y:S01]  /*1c70*/  IMAD.U32 R3, RZ, RZ, UR31 ;  /* 0x0000001fff037e24 */ /* 0x000fe2000f8e00ff */
[----:B---3--:R-:W-:Y:S02]  /*1c80*/  ULEA UR16, UR29, UR28, 0xf ;  /* 0x0000001c1d107291 */ /* 0x008fe4000f8e783f */
[C---:B------:R-:W-:Y:S02]  /*1c90*/  ISETP.LT.U32.AND P0, PT, R2.reuse, 0x20, P0 ;  /* 0x000000200200780c */ /* 0x040fe40000701070 */
[----:B------:R-:W-:Y:S02]  /*1ca0*/  ELECT P1, URZ, PT ;  /* 0x00000000003f782f */ /* 0x000fe40003820000 */
[----:B------:R-:W-:Y:S01]  /*1cb0*/  SHF.L.U32 R3, R3, 0x1f, RZ ;  /* 0x0000001f03037819 */ /* 0x000fe200000006ff */
[----:B------:R-:W-:Y:S01]  /*1cc0*/  ULEA UR12, UR29, UR28, 0xd ;  /* 0x0000001c1d0c7291 */ /* 0x000fe2000f8e683f */
[----:B------:R-:W-:Y:S01]  /*1cd0*/  ISETP.LT.U32.AND P1, PT, R2, 0x20, P1 ;  /* 0x000000200200780c */ /* 0x000fe20000f21070 */
[----:B------:R-:W-:-:S02]  /*1ce0*/  UMOV UR15, UR18 ;  /* 0x00000012000f7c82 */ /* 0x000fc40008000000 */
[----:B------:R-:W-:Y:S02]  /*1cf0*/  UIADD3 UR12, UR12, 0x18000, URZ ;  /* 0x000180000c0c7890 */ /* 0x000fe4000fffe03f */
[----:B------:R-:W-:Y:S02]  /*1d00*/  USHF.R.U32.HI UR24, URZ, 0x4, UR16 ;  /* 0x000000043f187899 */ /* 0x000fe40008011610 */
[----:B------:R-:W-:Y:S01]  /*1d10*/  USHF.R.U32.HI UR26, URZ, 0x4, UR12 ;  /* 0x000000043f1a7899 */ /* 0x000fe2000801160c */
[----:B------:R-:W-:Y:S01]  /*1d20*/  VOTEU.ANY UP0, P0 ;  /* 0x00000000003f7886 */ /* 0x000fe20000000100 */
[----:B------:R-:W-:Y:S01]  /*1d30*/  VOTEU.ANY UP2, P0 ;  /* 0x00000000003f7886 */ /* 0x000fe20000040100 */
[----:B------:R-:W-:Y:S01]  /*1d40*/  USGXT.U32 UR24, UR24, 0xe ;  /* 0x0000000e1818789a */ /* 0x000fe20008000000 */
[----:B------:R1:W-:Y:S01]  /*1d50*/  @!P2 SYNCS.ARRIVE.TRANS64 RZ, [UR30+0x1e000], R4 ;  /* 0x01e00004ffffa9a7 */ /* 0x0003e2000800001e */
[----:B------:R3:W-:Y:S06]  /*1d60*/  MEMBAR.ALL.CTA ;  /* 0x0000000000007992 */ /* 0x0007ec0000008000 */
[----:B---3--:R-:W3:Y:S01]  /*1d70*/  FENCE.VIEW.ASYNC.S ;  /* 0x00000000000073c6 */ /* 0x008ee20000000000 */
[----:B------:R-:W-:Y:S01]  /*1d80*/  @UP0 UIADD3 UR17, UR30, 0x1e000, URZ ;  /* 0x0001e0001e110890 */ /* 0x000fe2000fffe03f */
[----:B------:R-:W-:Y:S01]  /*1d90*/  @UP0 UMOV UR20, UR6 ;  /* 0x0000000600140c82 */ /* 0x000fe20008000000 */
[----:B------:R-:W-:Y:S01]  /*1da0*/  @UP0 UMOV UR21, UR7 ;  /* 0x0000000700150c82 */ /* 0x000fe20008000000 */
[----:B---3--:R-:W-:Y:S01]  /*1db0*/  VOTEU.ANY UP1, P1 ;  /* 0x00000000003f7886 */ /* 0x008fe20000820100 */
[----:B------:R-:W-:Y:S01]  /*1dc0*/  VOTEU.ANY UP3, P1 ;  /* 0x00000000003f7886 */ /* 0x000fe20000860100 */
[----:B------:R-:W-:Y:S01]  /*1dd0*/  USGXT.U32 UR26, UR26, 0xe ;  /* 0x0000000e1a1a789a */ /* 0x000fe20008000000 */
[----:B------:R-:W-:-:S02]  /*1de0*/  UMOV UR25, 0x40000040 ;  /* 0x4000004000197882 */ /* 0x000fc40000000000 */
[----:B------:R-:W-:Y:S01]  /*1df0*/  @UP1 UIADD3 UR13, UR30, 0x1e000, URZ ;  /* 0x0001e0001e0d1890 */ /* 0x000fe2000fffe03f */
[----:B------:R-:W-:Y:S01]  /*1e00*/  @UP1 UMOV UR22, UR8 ;  /* 0x0000000800161c82 */ /* 0x000fe20008000000 */
[----:B------:R-:W-:Y:S01]  /*1e10*/  @UP1 UMOV UR23, UR9 ;  /* 0x0000000900171c82 */ /* 0x000fe20008000000 */
[----:B------:R-:W-:Y:S01]  /*1e20*/  UMOV UR27, 0x40000040 ;  /* 0x40000040001b7882 */ /* 0x000fe20000000000 */
[----:B------:R-:W-:Y:S06]  /*1e30*/  BAR.SYNC.DEFER_BLOCKING 0x0 ;  /* 0x0000000000007b1d */ /* 0x000fec0000010000 */
[----:B------:R1:W-:Y:S02]  /*1e40*/  @UP2 UTMALDG.2D [UR16], [UR20] ;  /* 0x00000010140025b4 */ /* 0x0003e40008008000 */
[----:B------:R-:W-:Y:S06]  /*1e50*/  BAR.SYNC.DEFER_BLOCKING 0x0 ;  /* 0x0000000000007b1d */ /* 0x000fec0000010000 */
[----:B------:R1:W-:Y:S02]  /*1e60*/  @UP3 UTMALDG.2D [UR12], [UR22] ;  /* 0x0000000c160035b4 */ /* 0x0003e40008008000 */
[----:B------:R-:W-:Y:S06]  /*1e70*/  BAR.SYNC.DEFER_BLOCKING 0x0 ;  /* 0x0000000000007b1d */ /* 0x000fec0000010000 */
[----:B------:R-:W3:Y:S02]  /*1e80*/  SYNCS.PHASECHK.TRANS64.TRYWAIT P0, [UR30+0x1e000], R3 ;  /* 0x01e00003ff0075a7 */ /* 0x000ee4000800015e */
[----:B-1-3--:R-:W-:Y:S05]  /*1e90*/  @!P0 BRA `(.L_x_48) ;  /* 0x0000000800b08947 */ /* 0x00afea0003800000 */
.L_x_50:
[----:B------:R-:W-:Y:S02]  /*1ea0*/  WARPGROUP.DEPBAR.LE gsb0, 0x0 ;  /* 0x00008000000079c5 */ /* 0x000fe40000010000 */
[----:B------:R-:W-:Y:S01]  /*1eb0*/  WARPGROUP.ARRIVE ;  /* 0x00000000000079c5 */ /* 0x000fe20000000000 */
[----:B------:R-:W-:Y:S01]  /*1ec0*/  UIADD3 UR32, UP0, UR24, 0x2, URZ ;  /* 0x0000000218207890 */ /* 0x000fe2000ff1e03f */
[----:B------:R-:W1:Y:S01]  /*1ed0*/  LDC R3, c[0x0][0x230] ;  /* 0x00008c00ff037b82 */ /* 0x000e620000000800 */
[----:B------:R-:W-:Y:S01]  /*1ee0*/  UIADD3 UR34, UP1, UR26, 0x80, URZ ;  /* 0x000000801a227890 */ /* 0x000fe2000ff3e03f */
[----:B------:R-:W-:Y:S02]  /*1ef0*/  UMOV UR12, URZ ;  /* 0x0000003f000c7c82 */ /* 0x000fe40008000000 */
[----:B------:R-:W-:Y:S01]  /*1f00*/  HGMMA.64x64x16.F32 R120, gdesc[UR24].tnspB, R120 ;  /* 0x40e00000187879f0 */ /* 0x000fe20008700878 */
[----:B------:R-:W-:Y:S01]  /*1f10*/  UMOV UR13, URZ ;  /* 0x0000003f000d7c82 */ /* 0x000fe20008000000 */
[----:B------:R-:W-:-:S02]  /*1f20*/  UIADD3.X UR33, UR12, 0x40000040, URZ, UP0, !UPT ;  /* 0x400000400c217890 */ /* 0x000fc400087fe43f */
[----:B------:R-:W-:Y:S02]  /*1f30*/  UIADD3.X UR35, UR13, 0x40000040, URZ, UP1, !UPT ;  /* 0x400000400d237890 */ /* 0x000fe40008ffe43f */
[----:B------:R-:W-:Y:S02]  /*1f40*/  UIADD3.64 UR20, UR32, 0x2, URZ ;  /* 0x0000000220147897 */ /* 0x000fe4000fffe03f */
[----:B------:R-:W-:Y:S02]  /*1f50*/  UIADD3.64 UR22, UR34, 0x80, URZ ;  /* 0x0000008022167897 */ /* 0x000fe4000fffe03f */
[----:B------:R-:W-:Y:S02]  /*1f60*/  UIADD3.64 UR36, UR32, 0x4, URZ ;  /* 0x0000000420247897 */ /* 0x000fe4000fffe03f */
[----:B------:R-:W-:Y:S02]  /*1f70*/  UIADD3.64 UR38, UR34, 0x100, URZ ;  /* 0x0000010022267897 */ /* 0x000fe4000fffe03f */
[----:B------:R-:W-:-:S02]  /*1f80*/  UIADD3.64 UR24, UR32, 0x1fe, URZ ;  /* 0x000001fe20187897 */ /* 0x000fc4000fffe03f */
[----:B------:R-:W-:Y:S01]  /*1f90*/  UIADD3.64 UR40, UR32, 0x200, URZ ;  /* 0x0000020020287897 */ /* 0x000fe2000fffe03f */
[----:B------:R-:W-:Y:S01]  /*1fa0*/  UMOV UR42, UR34 ;  /* 0x00000022002a7c82 */ /* 0x000fe20008000000 */
[----:B------:R-:W-:Y:S01]  /*1fb0*/  UMOV UR43, UR35 ;  /* 0x00000023002b7c82 */ /* 0x000fe20008000000 */
[----:B------:R-:W-:Y:S02]  /*1fc0*/  UIADD3 UR18, UR18, 0x40, URZ ;  /* 0x0000004012127890 */ /* 0x000fe4000fffe03f */
[----:B------:R-:W-:-:S04]  /*1fd0*/  UIADD3 UR29, UR29, 0x1, URZ ;  /* 0x000000011d1d7890 */ /* 0x000fc8000fffe03f */
[----:B-1----:R-:W-:Y:S01]  /*1fe0*/  ISETP.LE.AND P0, PT, R3, UR18, PT ;  /* 0x0000001203007c0c */ /* 0x002fe2000bf03270 */
[----:B------:R-:W-:-:S04]  /*1ff0*/  UISETP.NE.U32.AND UP0, UPT, UR29, 0x3, UPT ;  /* 0x000000031d00788c */ /* 0x000fc8000bf05070 */
[----:B------:R-:W-:Y:S02]  /*2000*/  USEL UR12, URZ, 0x1, UP0 ;  /* 0x000000013f0c7887 */ /* 0x000fe40008000000 */
[----:B------:R-:W-:Y:S02]  /*2010*/  USEL UR29, UR29, URZ, UP0 ;  /* 0x0000003f1d1d7287 */ /* 0x000fe40008000000 */
[----:B------:R-:W-:Y:S01]  /*2020*/  ULOP3.LUT UR31, UR31, UR12, URZ, 0x3c, !UPT ;  /* 0x0000000c1f1f7292 */ /* 0x000fe2000f8e3c3f */
[----:B------:R-:W-:Y:S04]  /*2030*/  HGMMA.64x64x16.F32 R120, gdesc[UR32].tnspB, R120 ;  /* 0x40e00000207879f0 */ /* 0x000fe80008700878 */
[----:B------:R-:W-:Y:S01]  /*2040*/  HGMMA.64x64x16.F32 R120, gdesc[UR20].tnspB, R120 ;  /* 0x40e00000147879f0 */ /* 0x000fe20008700878 */
[----:B------:R-:W-:-:S03]  /*2050*/  UIADD3.64 UR20, UR32, 0x202, URZ ;  /* 0x0000020220147897 */ /* 0x000fc6000fffe03f */
[----:B------:R-:W-:Y:S01]  /*2060*/  HGMMA.64x64x16.F32 R120, gdesc[UR36].tnspB, R120 ;  /* 0x40e00000247879f0 */ /* 0x000fe20008700878 */
[----:B------:R-:W-:-:S03]  /*2070*/  UIADD3.64 UR36, UR32, 0x204, URZ ;  /* 0x0000020420247897 */ /* 0x000fc6000fffe03f */
[----:B------:R-:W-:Y:S01]  /*2080*/  HGMMA.64x64x16.F32 R88, gdesc[UR24].tnspB, R88 ;  /* 0x40e00000185879f0 */ /* 0x000fe20008700858 */
[----:B------:R-:W-:-:S03]  /*2090*/  UIADD3.64 UR24, UR32, 0x3fe, URZ ;  /* 0x000003fe20187897 */ /* 0x000fc6000fffe03f */
[----:B------:R-:W-:Y:S01]  /*20a0*/  HGMMA.64x64x16.F32 R88, gdesc[UR40].tnspB, R88 ;  /* 0x40e00000285879f0 */ /* 0x000fe20008700858 */
[----:B------:R-:W-:Y:S01]  /*20b0*/  UIADD3.64 UR40, UR32, 0x400, URZ ;  /* 0x0000040020287897 */ /* 0x000fe2000fffe03f */
[----:B------:R-:W-:Y:S01]  /*20c0*/  UMOV UR42, UR34 ;  /* 0x00000022002a7c82 */ /* 0x000fe20008000000 */
[----:B------:R-:W-:Y:S01]  /*20d0*/  UMOV UR43, UR35 ;  /* 0x00000023002b7c82 */ /* 0x000fe20008000000 */
[----:B------:R-:W-:Y:S01]  /*20e0*/  HGMMA.64x64x16.F32 R88, gdesc[UR20].tnspB, R88 ;  /* 0x40e00000145879f0 */ /* 0x000fe20008700858 */
[----:B------:R-:W-:-:S03]  /*20f0*/  UIADD3.64 UR20, UR32, 0x402, URZ ;  /* 0x0000040220147897 */ /* 0x000fc6000fffe03f */
[----:B------:R-:W-:Y:S01]  /*2100*/  HGMMA.64x64x16.F32 R88, gdesc[UR36].tnspB, R88 ;  /* 0x40e00000245879f0 */ /* 0x000fe20008700858 */
[----:B------:R-:W-:-:S03]  /*2110*/  UIADD3.64 UR36, UR32, 0x404, URZ ;  /* 0x0000040420247897 */ /* 0x000fc6000fffe03f */
[----:B------:R-:W-:Y:S01]  /*2120*/  HGMMA.64x64x16.F32 R56, gdesc[UR24].tnspB, R56 ;  /* 0x40e00000183879f0 */ /* 0x000fe20008700838 */
[----:B------:R-:W-:-:S03]  /*2130*/  UIADD3.64 UR24, UR32, 0x5fe, URZ ;  /* 0x000005fe20187897 */ /* 0x000fc6000fffe03f */
[----:B------:R-:W-:Y:S04]  /*2140*/  HGMMA.64x64x16.F32 R56, gdesc[UR40].tnspB, R56 ;  /* 0x40e00000283879f0 */ /* 0x000fe80008700838 */
[----:B------:R-:W-:Y:S01]  /*2150*/  HGMMA.64x64x16.F32 R56, gdesc[UR20].tnspB, R56 ;  /* 0x40e00000143879f0 */ /* 0x000fe20008700838 */
[----:B------:R-:W-:-:S03]  /*2160*/  UIADD3.64 UR20, UR32, 0x602, URZ ;  /* 0x0000060220147897 */ /* 0x000fc6000fffe03f */
[----:B------:R-:W-:Y:S01]  /*2170*/  HGMMA.64x64x16.F32 R56, gdesc[UR36].tnspB, R56 ;  /* 0x40e00000243879f0 */ /* 0x000fe20008700838 */
[----:B------:R-:W-:-:S03]  /*2180*/  UIADD3.64 UR36, UR32, 0x604, URZ ;  /* 0x0000060420247897 */ /* 0x000fc6000fffe03f */
[----:B------:R-:W-:Y:S01]  /*2190*/  HGMMA.64x64x16.F32 R24, gdesc[UR24].tnspB, R24 ;  /* 0x40e00000181879f0 */ /* 0x000fe20008700818 */
[----:B------:R-:W-:Y:S01]  /*21a0*/  UIADD3.64 UR24, UR32, 0x600, URZ ;  /* 0x0000060020187897 */ /* 0x000fe2000fffe03f */
[----:B------:R-:W-:Y:S01]  /*21b0*/  UMOV UR26, UR34 ;  /* 0x00000022001a7c82 */ /* 0x000fe20008000000 */
[----:B------:R-:W-:-:S07]  /*21c0*/  UMOV UR27, UR35 ;  /* 0x00000023001b7c82 */ /* 0x000fce0008000000 */
[----:B------:R-:W-:Y:S04]  /*21d0*/  HGMMA.64x64x16.F32 R24, gdesc[UR24].tnspB, R24 ;  /* 0x40e00000181879f0 */ /* 0x000fe80008700818 */
[----:B------:R-:W-:Y:S04]  /*21e0*/  HGMMA.64x64x16.F32 R24, gdesc[UR20].tnspB, R24 ;  /* 0x40e00000141879f0 */ /* 0x000fe80008700818 */
[----:B------:R-:W-:Y:S01]  /*21f0*/  HGMMA.64x64x16.F32 R24, gdesc[UR36].tnspB, R24, gsb0 ;  /* 0x40e00000241879f0 */ /* 0x000fe20008000818 */
[----:B------:R-:W-:Y:S05]  /*2200*/  @!P0 BRA `(.L_x_49) ;  /* 0xfffffff800888947 */ /* 0x000fea000383ffff */
.L_x_47:
[----:B------:R-:W-:Y:S02]  /*2210*/  WARPGROUP.DEPBAR.LE gsb0, 0x0 ;  /* 0x00008000000079c5 */ /* 0x000fe40000010000 */
[----:B----4-:R-:W-:Y:S01]  /*2220*/  BAR.SYNC.DEFER_BLOCKING 0x0 ;  /* 0x0000000000007b1d */ /* 0x010fe20000010000 */
[C---:B-1----:R-:W-:Y:S01]  /*2230*/  IMAD.SHL.U32 R3, R0.reuse, 0x80, RZ ;  /* 0x0000008000037824 */ /* 0x042fe200078e00ff */
[----:B------:R-:W-:Y:S01]  /*2240*/  ELECT P0, URZ, PT ;  /* 0x00000000003f782f */ /* 0x000fe20003800000 */
[----:B------:R-:W-:Y:S01]  /*2250*/  IMAD.SHL.U32 R4, R0, 0x10, RZ ;  /* 0x0000001000047824 */ /* 0x000fe200078e00ff */
[----:B------:R-:W-:Y:S02]  /*2260*/  F2FP.F16.F32.PACK_AB R120, R121, R120 ;  /* 0x000000787978723e */ /* 0x000fe400000000ff */
[----:B------:R-:W-:Y:S01]  /*2270*/  LOP3.LUT R3, R3, 0x780, RZ, 0xc0, !PT ;  /* 0x0000078003037812 */ /* 0x000fe200078ec0ff */
[----:B------:R-:W-:Y:S01]  /*2280*/  UMOV UR29, UR14 ;  /* 0x0000000e001d7c82 */ /* 0x000fe20008000000 */
[----:B------:R-:W-:Y:S01]  /*2290*/  F2FP.F16.F32.PACK_AB R121, R123, R122 ;  /* 0x0000007a7b79723e */ /* 0x000fe200000000ff */
[----:B------:R-:W-:Y:S01]  /*22a0*/  UMOV UR30, UR19 ;  /* 0x00000013001e7c82 */ /* 0x000fe20008000000 */
[----:B------:R-:W-:-:S02]  /*22b0*/  LOP3.LUT R3, R3, 0x70, R4, 0xf8, !PT ;  /* 0x0000007003037812 */ /* 0x000fc400078ef804 */
[----:B------:R-:W-:Y:S02]  /*22c0*/  F2FP.F16.F32.PACK_AB R88, R89, R88 ;  /* 0x000000585958723e */ /* 0x000fe400000000ff */
[----:B------:R-:W-:Y:S01]  /*22d0*/  LOP3.LUT R3, R3, 0x10, R0, 0x78, !PT ;  /* 0x0000001003037812 */ /* 0x000fe200078e7800 */
[----:B------:R-:W-:Y:S01]  /*22e0*/  IMAD.SHL.U32 R0, R0, 0x40, RZ ;  /* 0x0000004000007824 */ /* 0x000fe200078e00ff */
[----:B------:R-:W-:Y:S02]  /*22f0*/  ISETP.LT.U32.AND P0, PT, R2, 0x20, P0 ;  /* 0x000000200200780c */ /* 0x000fe40000701070 */
[----:B------:R-:W-:Y:S02]  /*2300*/  F2FP.F16.F32.PACK_AB R122, R125, R124 ;  /* 0x0000007c7d7a723e */ /* 0x000fe400000000ff */
[----:B------:R-:W-:Y:S02]  /*2310*/  LOP3.LUT R0, R3, 0x1800, R0, 0xf8, !PT ;  /* 0x0000180003007812 */ /* 0x000fe400078ef800 */
[----:B------:R-:W-:Y:S01]  /*2320*/  F2FP.F16.F32.PACK_AB R123, R127, R126 ;  /* 0x0000007e7f7b723e */ /* 0x000fe200000000ff */
[----:B------:R-:W1:Y:S02]  /*2330*/  @!P2 SYNCS.CCTL.IV [UR28+0x1e000] ;  /* 0x01e00000ff00a9b1 */ /* 0x000e64000800001c */
[----:B-1----:R-:W-:Y:S01]  /*2340*/  BAR.SYNC.DEFER_BLOCKING 0x0 ;  /* 0x0000000000007b1d */ /* 0x002fe20000010000 */
[C---:B------:R-:W-:Y:S01]  /*2350*/  LOP3.LUT R3, R0.reuse, 0x20, RZ, 0x3c, !PT ;  /* 0x0000002000037812 */ /* 0x040fe200078e3cff */
[----:B------:R-:W-:Y:S01]  /*2360*/  VIADD R2, R0, UR28 ;  /* 0x0000001c00027c36 */ /* 0x000fe20008000000 */
[----:B------:R-:W-:-:S02]  /*2370*/  F2FP.F16.F32.PACK_AB R89, R91, R90 ;  /* 0x0000005a5b59723e */ /* 0x000fc400000000ff */
[----:B------:R-:W-:Y:S01]  /*2380*/  F2FP.F16.F32.PACK_AB R56, R57, R56 ;  /* 0x000000383938723e */ /* 0x000fe200000000ff */
[----:B------:R-:W-:Y:S01]  /*2390*/  VIADD R3, R3, UR28 ;  /* 0x0000001c03037c36 */ /* 0x000fe20008000000 */
[----:B------:R-:W-:Y:S01]  /*23a0*/  F2FP.F16.F32.PACK_AB R90, R93, R92 ;  /* 0x0000005c5d5a723e */ /* 0x000fe200000000ff */
[----:B------:R-:W-:Y:S01]  /*23b0*/  VOTEU.ANY UP0, P0 ;  /* 0x00000000003f7886 */ /* 0x000fe20000000100 */
[----:B------:R-:W-:Y:S01]  /*23c0*/  F2FP.F16.F32.PACK_AB R91, R95, R94 ;  /* 0x0000005e5f5b723e */ /* 0x000fe200000000ff */
[----:B------:R-:W-:Y:S01]  /*23d0*/  VOTEU.ANY UP1, P0 ;  /* 0x00000000003f7886 */ /* 0x000fe20000020100 */
[----:B------:R-:W-:Y:S02]  /*23e0*/  F2FP.F16.F32.PACK_AB R57, R59, R58 ;  /* 0x0000003a3b39723e */ /* 0x000fe400000000ff */
[----:B------:R-:W-:Y:S01]  /*23f0*/  F2FP.F16.F32.PACK_AB R24, R25, R24 ;  /* 0x000000181918723e */ /* 0x000fe200000000ff */
[----:B---3--:R-:W-:Y:S01]  /*2400*/  @UP0 UMOV UR12, UR10 ;  /* 0x0000000a000c0c82 */ /* 0x008fe20008000000 */
[----:B------:R-:W-:Y:S01]  /*2410*/  F2FP.F16.F32.PACK_AB R128, R129, R128 ;  /* 0x000000808180723e */ /* 0x000fe200000000ff */
[----:B------:R-:W-:Y:S01]  /*2420*/  @UP0 UMOV UR13, UR11 ;  /* 0x0000000b000d0c82 */ /* 0x000fe20008000000 */
[----:B------:R-:W-:-:S02]  /*2430*/  F2FP.F16.F32.PACK_AB R58, R61, R60 ;  /* 0x0000003c3d3a723e */ /* 0x000fc400000000ff */
[----:B------:R-:W-:Y:S02]  /*2440*/  F2FP.F16.F32.PACK_AB R59, R63, R62 ;  /* 0x0000003e3f3b723e */ /* 0x000fe400000000ff */
[----:B------:R-:W-:Y:S02]  /*2450*/  F2FP.F16.F32.PACK_AB R25, R27, R26 ;  /* 0x0000001a1b19723e */ /* 0x000fe400000000ff */
[----:B------:R-:W-:Y:S01]  /*2460*/  F2FP.F16.F32.PACK_AB R129, R131, R130 ;  /* 0x000000828381723e */ /* 0x000fe200000000ff */
[----:B------:R-:W1:Y:S02]  /*2470*/  @!P2 SYNCS.CCTL.IV [UR28+0x1e008] ;  /* 0x01e00800ff00a9b1 */ /* 0x000e64000800001c */
[----:B-1----:R-:W-:Y:S01]  /*2480*/  BAR.SYNC.DEFER_BLOCKING 0x0 ;  /* 0x0000000000007b1d */ /* 0x002fe20000010000 */
[----:B------:R-:W-:Y:S02]  /*2490*/  F2FP.F16.F32.PACK_AB R96, R97, R96 ;  /* 0x000000606160723e */ /* 0x000fe400000000ff */
[----:B------:R-:W-:-:S02]  /*24a0*/  F2FP.F16.F32.PACK_AB R26, R29, R28 ;  /* 0x0000001c1d1a723e */ /* 0x000fc400000000ff */
[----:B------:R-:W-:Y:S02]  /*24b0*/  F2FP.F16.F32.PACK_AB R27, R31, R30 ;  /* 0x0000001e1f1b723e */ /* 0x000fe400000000ff */
[----:B------:R-:W-:Y:S02]  /*24c0*/  LOP3.LUT R4, R0, 0x40, RZ, 0x3c, !PT ;  /* 0x0000004000047812 */ /* 0x000fe400078e3cff */
[----:B------:R-:W-:Y:S02]  /*24d0*/  F2FP.F16.F32.PACK_AB R130, R133, R132 ;  /* 0x000000848582723e */ /* 0x000fe400000000ff */
[----:B------:R-:W-:Y:S01]  /*24e0*/  F2FP.F16.F32.PACK_AB R131, R135, R134 ;  /* 0x000000868783723e */ /* 0x000fe200000000ff */
[----:B------:R-:W-:Y:S01]  /*24f0*/  VIADD R4, R4, UR28 ;  /* 0x0000001c04047c36 */ /* 0x000fe20008000000 */
[----:B------:R-:W-:Y:S02]  /*2500*/  F2FP.F16.F32.PACK_AB R97, R99, R98 ;  /* 0x000000626361723e */ /* 0x000fe400000000ff */
[----:B------:R-:W-:-:S02]  /*2510*/  F2FP.F16.F32.PACK_AB R64, R65, R64 ;  /* 0x000000404140723e */ /* 0x000fc400000000ff */
[----:B------:R-:W-:Y:S02]  /*2520*/  F2FP.F16.F32.PACK_AB R98, R101, R100 ;  /* 0x000000646562723e */ /* 0x000fe400000000ff */
[----:B------:R-:W-:Y:S02]  /*2530*/  F2FP.F16.F32.PACK_AB R99, R103, R102 ;  /* 0x000000666763723e */ /* 0x000fe400000000ff */
[----:B------:R-:W-:Y:S02]  /*2540*/  F2FP.F16.F32.PACK_AB R65, R67, R66 ;  /* 0x000000424341723e */ /* 0x000fe400000000ff */
[----:B------:R-:W-:Y:S01]  /*2550*/  F2FP.F16.F32.PACK_AB R32, R33, R32 ;  /* 0x000000202120723e */ /* 0x000fe200000000ff */
[----:B------:R-:W1:Y:S02]  /*2560*/  @!P2 SYNCS.CCTL.IV [UR28+0x1e010] ;  /* 0x01e01000ff00a9b1 */ /* 0x000e64000800001c */
[----:B-1----:R-:W-:Y:S01]  /*2570*/  STSM.16.M88.4 [R2], R120 ;  /* 0x0000007802007844 */ /* 0x002fe20000000200 */
[----:B------:R-:W-:-:S02]  /*2580*/  F2FP.F16.F32.PACK_AB R136, R137, R136 ;  /* 0x000000888988723e */ /* 0x000fc400000000ff */
[----:B------:R-:W-:Y:S01]  /*2590*/  F2FP.F16.F32.PACK_AB R66, R69, R68 ;  /* 0x000000444542723e */ /* 0x000fe200000000ff */
[----:B------:R-:W-:Y:S01]  /*25a0*/  STSM.16.M88.4 [R2+0x2000], R88 ;  /* 0x0020005802007844 */ /* 0x000fe20000000200 */
[----:B------:R-:W-:Y:S02]  /*25b0*/  F2FP.F16.F32.PACK_AB R67, R71, R70 ;  /* 0x000000464743723e */ /* 0x000fe400000000ff */
[----:B------:R-:W-:Y:S01]  /*25c0*/  F2FP.F16.F32.PACK_AB R33, R35, R34 ;  /* 0x000000222321723e */ /* 0x000fe200000000ff */
[----:B------:R-:W-:Y:S01]  /*25d0*/  STSM.16.M88.4 [R2+0x4000], R56 ;  /* 0x0040003802007844 */ /* 0x000fe20000000200 */
[----:B------:R-:W-:Y:S02]  /*25e0*/  F2FP.F16.F32.PACK_AB R137, R139, R138 ;  /* 0x0000008a8b89723e */ /* 0x000fe400000000ff */
[----:B------:R-:W-:Y:S01]  /*25f0*/  F2FP.F16.F32.PACK_AB R104, R105, R104 ;  /* 0x000000686968723e */ /* 0x000fe200000000ff */
[----:B------:R-:W-:Y:S01]  /*2600*/  STSM.16.M88.4 [R2+0x6000], R24 ;  /* 0x0060001802007844 */ /* 0x000fe20000000200 */
[----:B------:R-:W-:-:S02]  /*2610*/  F2FP.F16.F32.PACK_AB R34, R37, R36 ;  /* 0x000000242522723e */ /* 0x000fc400000000ff */
[----:B------:R-:W-:Y:S01]  /*2620*/  F2FP.F16.F32.PACK_AB R35, R39, R38 ;  /* 0x000000262723723e */ /* 0x000fe200000000ff */
[----:B------:R-:W-:Y:S01]  /*2630*/  STSM.16.M88.4 [R3], R128 ;  /* 0x0000008003007844 */ /* 0x000fe20000000200 */
[----:B------:R-:W-:Y:S02]  /*2640*/  LOP3.LUT R0, R0, 0x60, RZ, 0x3c, !PT ;  /* 0x0000006000007812 */ /* 0x000fe400078e3cff */
[----:B------:R-:W-:Y:S01]  /*2650*/  F2FP.F16.F32.PACK_AB R138, R141, R140 ;  /* 0x0000008c8d8a723e */ /* 0x000fe200000000ff */
[----:B------:R-:W-:Y:S01]  /*2660*/  STSM.16.M88.4 [R3+0x2000], R96 ;  /* 0x0020006003007844 */ /* 0x000fe20000000200 */
[----:B------:R-:W-:Y:S01]  /*2670*/  F2FP.F16.F32.PACK_AB R139, R143, R142 ;  /* 0x0000008e8f8b723e */ /* 0x000fe200000000ff */
[----:B------:R-:W-:Y:S01]  /*2680*/  VIADD R0, R0, UR28 ;  /* 0x0000001c00007c36 */ /* 0x000fe20008000000 */
[----:B------:R-:W-:Y:S01]  /*2690*/  F2FP.F16.F32.PACK_AB R105, R107, R106 ;  /* 0x0000006a6b69723e */ /* 0x000fe200000000ff */
[----:B------:R-:W-:Y:S01]  /*26a0*/  STSM.16.M88.4 [R3+0x4000], R64 ;  /* 0x0040004003007844 */ /* 0x000fe20000000200 */
[----:B------:R-:W-:-:S02]  /*26b0*/  F2FP.F16.F32.PACK_AB R72, R73, R72 ;  /* 0x000000484948723e */ /* 0x000fc400000000ff */
[----:B------:R-:W-:Y:S01]  /*26c0*/  F2FP.F16.F32.PACK_AB R106, R109, R108 ;  /* 0x0000006c6d6a723e */ /* 0x000fe200000000ff */
[----:B------:R-:W-:Y:S01]  /*26d0*/  STSM.16.M88.4 [R3+0x6000], R32 ;  /* 0x0060002003007844 */ /* 0x000fe20000000200 */
[----:B------:R-:W-:Y:S02]  /*26e0*/  F2FP.F16.F32.PACK_AB R107, R111, R110 ;  /* 0x0000006e6f6b723e */ /* 0x000fe400000000ff */
[----:B------:R-:W-:Y:S01]  /*26f0*/  F2FP.F16.F32.PACK_AB R73, R75, R74 ;  /* 0x0000004a4b49723e */ /* 0x000fe200000000ff */
[----:B------:R-:W-:Y:S01]  /*2700*/  STSM.16.M88.4 [R4], R136 ;  /* 0x0000008804007844 */ /* 0x000fe20000000200 */
[----:B------:R-:W-:Y:S02]  /*2710*/  F2FP.F16.F32.PACK_AB R40, R41, R40 ;  /* 0x000000282928723e */ /* 0x000fe400000000ff */
[----:B------:R-:W-:Y:S01]  /*2720*/  F2FP.F16.F32.PACK_AB R144, R145, R144 ;  /* 0x000000909190723e */ /* 0x000fe200000000ff */
[----:B------:R-:W-:Y:S01]  /*2730*/  STSM.16.M88.4 [R4+0x2000], R104 ;  /* 0x0020006804007844 */ /* 0x000fe20000000200 */
[----:B------:R-:W-:-:S02]  /*2740*/  F2FP.F16.F32.PACK_AB R74, R77, R76 ;  /* 0x0000004c4d4a723e */ /* 0x000fc400000000ff */
[----:B------:R-:W-:Y:S02]  /*2750*/  F2FP.F16.F32.PACK_AB R75, R79, R78 ;  /* 0x0000004e4f4b723e */ /* 0x000fe400000000ff */
[----:B------:R-:W-:Y:S02]  /*2760*/  F2FP.F16.F32.PACK_AB R41, R43, R42 ;  /* 0x0000002a2b29723e */ /* 0x000fe400000000ff */
[----:B------:R-:W-:Y:S01]  /*2770*/  F2FP.F16.F32.PACK_AB R145, R147, R146 ;  /* 0x000000929391723e */ /* 0x000fe200000000ff */
[----:B------:R-:W-:Y:S01]  /*2780*/  STSM.16.M88.4 [R4+0x4000], R72 ;  /* 0x0040004804007844 */ /* 0x000fe20000000200 */
[----:B------:R-:W-:Y:S02]  /*2790*/  F2FP.F16.F32.PACK_AB R112, R113, R112 ;  /* 0x000000707170723e */ /* 0x000fe400000000ff */
[----:B------:R-:W-:Y:S02]  /*27a0*/  F2FP.F16.F32.PACK_AB R42, R45, R44 ;  /* 0x0000002c2d2a723e */ /* 0x000fe400000000ff */
[----:B------:R-:W-:-:S02]  /*27b0*/  F2FP.F16.F32.PACK_AB R43, R47, R46 ;  /* 0x0000002e2f2b723e */ /* 0x000fc400000000ff */
[----:B------:R-:W-:Y:S02]  /*27c0*/  F2FP.F16.F32.PACK_AB R146, R149, R148 ;  /* 0x000000949592723e */ /* 0x000fe400000000ff */
[----:B------:R-:W-:Y:S01]  /*27d0*/  F2FP.F16.F32.PACK_AB R147, R151, R150 ;  /* 0x000000969793723e */ /* 0x000fe200000000ff */
[----:B------:R-:W-:Y:S01]  /*27e0*/  STSM.16.M88.4 [R4+0x6000], R40 ;  /* 0x0060002804007844 */ /* 0x000fe20000000200 */
[----:B------:R-:W-:Y:S02]  /*27f0*/  F2FP.F16.F32.PACK_AB R113, R115, R114 ;  /* 0x000000727371723e */ /* 0x000fe400000000ff */
[----:B------:R-:W-:Y:S01]  /*2800*/  F2FP.F16.F32.PACK_AB R80, R81, R80 ;  /* 0x000000505150723e */ /* 0x000fe200000000ff */
[----:B------:R-:W-:Y:S01]  /*2810*/  STSM.16.M88.4 [R0], R144 ;  /* 0x0000009000007844 */ /* 0x000fe20000000200 */
[----:B------:R-:W-:Y:S02]  /*2820*/  F2FP.F16.F32.PACK_AB R114, R117, R116 ;  /* 0x000000747572723e */ /* 0x000fe400000000ff */
[----:B------:R-:W-:-:S02]  /*2830*/  F2FP.F16.F32.PACK_AB R115, R119, R118 ;  /* 0x000000767773723e */ /* 0x000fc400000000ff */
[----:B------:R-:W-:Y:S02]  /*2840*/  F2FP.F16.F32.PACK_AB R81, R83, R82 ;  /* 0x000000525351723e */ /* 0x000fe400000000ff */
[----:B------:R-:W-:Y:S01]  /*2850*/  F2FP.F16.F32.PACK_AB R48, R49, R48 ;  /* 0x000000303130723e */ /* 0x000fe200000000ff */
[----:B------:R-:W-:Y:S01]  /*2860*/  STSM.16.M88.4 [R0+0x2000], R112 ;  /* 0x0020007000007844 */ /* 0x000fe20000000200 */
[----:B------:R-:W-:Y:S02]  /*2870*/  F2FP.F16.F32.PACK_AB R82, R85, R84 ;  /* 0x000000545552723e */ /* 0x000fe400000000ff */
[----:B------:R-:W-:Y:S02]  /*2880*/  F2FP.F16.F32.PACK_AB R83, R87, R86 ;  /* 0x000000565753723e */ /* 0x000fe400000000ff */
[----:B------:R-:W-:Y:S02]  /*2890*/  F2FP.F16.F32.PACK_AB R49, R51, R50 ;  /* 0x000000323331723e */ /* 0x000fe400000000ff */
[----:B------:R-:W-:Y:S01]  /*28a0*/  F2FP.F16.F32.PACK_AB R50, R53, R52 ;  /* 0x000000343532723e */ /* 0x000fe200000000ff */
[----:B------:R-:W-:Y:S01]  /*28b0*/  STSM.16.M88.4 [R0+0x4000], R80 ;  /* 0x0040005000007844 */ /* 0x000fe20000000200 */
[----:B------:R-:W-:-:S05]  /*28c0*/  F2FP.F16.F32.PACK_AB R51, R55, R54 ;  /* 0x000000363733723e */ /* 0x000fca00000000ff */
[----:B------:R-:W-:Y:S01]  /*28d0*/  STSM.16.M88.4 [R0+0x6000], R48 ;  /* 0x0060003000007844 */ /* 0x000fe20000000200 */
[----:B------:R1:W-:Y:S06]  /*28e0*/  MEMBAR.ALL.CTA ;  /* 0x0000000000007992 */ /* 0x0003ec0000008000 */
[----:B-1----:R-:W1:Y:S02]  /*28f0*/  FENCE.VIEW.ASYNC.S ;  /* 0x00000000000073c6 */ /* 0x002e640000000000 */
[----:B-1----:R-:W-:Y:S06]  /*2900*/  BAR.SYNC.DEFER_BLOCKING 0x0 ;  /* 0x0000000000007b1d */ /* 0x002fec0000010000 */
[----:B------:R1:W-:Y:S01]  /*2910*/  @UP1 UTMASTG.2D [UR28], [UR12] ;  /* 0x0000001c0c0013b5 */ /* 0x0003e20008008000 */
[----:B------:R0:W-:Y:S01]  /*2920*/  UTMACMDFLUSH ;  /* 0x00000000000079b7 */ /* 0x0001e20000000000 */
[----:B------:R-:W-:-:S04]  /*2930*/  DEPBAR.LE SB0, 0x0 ;  /* 0x000080000000791a */ /* 0x000fc80000000000 */
[----:B------:R-:W-:Y:S06]  /*2940*/  BAR.SYNC.DEFER_BLOCKING 0x0 ;  /* 0x0000000000007b1d */ /* 0x000fec0000010000 */
[----:B-1----:R-:W-:Y:S05]  /*2950*/  EXIT ;  /* 0x000000000000794d */ /* 0x002fea0003800000 */
.L_x_48:
[----:B------:R-:W1:Y:S02]  /*2960*/  SYNCS.PHASECHK.TRANS64.TRYWAIT P0, [UR30+0x1e000], R3 ;  /* 0x01e00003ff0075a7 */ /* 0x000e64000800015e */
[----:B-1----:R-:W-:Y:S05]  /*2970*/  @!P0 BRA `(.L_x_48) ;  /* 0xfffffffc00f88947 */ /* 0x002fea000383ffff */
[----:B------:R-:W-:Y:S05]  /*2980*/  BRA `(.L_x_50) ;  /* 0xfffffff400447947 */ /* 0x000fea000383ffff */
.L_x_51:
[----:B------:R-:W-:-:S00]  /*2990*/  BRA `(.L_x_51) ;  /* 0xfffffffc00fc7947 */ /* 0x000fc0000383ffff */
[----:B------:R-:W-:-:S00]  /*29a0*/  NOP ;  /* 0x0000000000007918 */ /* 0x000fc00000000000 */
        /* <DEDUP_REMOVED lines=13> */
.L_x_52:


//--------------------- .nv.shared.gluon_wgmma    --------------------------
	.section	.nv.shared.gluon_wgmma,"aw",@nobits
	.sectionflags	@""
	.align	16
	.zero		1024


//--------------------- .nv.shared.reserved.0     --------------------------
	.section	.nv.shared.reserved.0,"aw",@nobits
	.weak		__nv_reservedSMEM_offset_0_alias
	.size		__nv_reservedSMEM_offset_0_alias, 0, 0
	.other		__nv_reservedSMEM_offset_0_alias,@"STO_CUDA_RESERVED_SHARED STV_DEFAULT"
__nv_reservedSMEM_offset_0_alias:
	.zero		0


//--------------------- .nv.constant0.gluon_wgmma --------------------------
	.section	.nv.constant0.gluon_wgmma,"a",@progbits
	.sectionflags	@""
	.align	4
.nv.constant0.gluon_wgmma:
	.zero		608


//--------------------- SYMBOLS --------------------------

	.type		.nv.reservedSmem.offset0,@object
	.size		.nv.reservedSmem.offset0,0x4
